//
// Generated by NVIDIA NVVM Compiler
//
// Compiler Build ID: CL-36424714
// Cuda compilation tools, release 13.0, V13.0.88
// Based on NVVM 20.0.0
//

.version 9.0
.target sm_100
.address_size 64

	// .globl	_ZN5cntns23vector_randomize_kernelEPfffi
.global .align 4 .b8 precalc_xorwow_matrix[102400];
.global .align 4 .b8 precalc_xorwow_offset_matrix[102400];
.global .align 4 .b8 mrg32k3aM1[2304];
.global .align 4 .b8 mrg32k3aM2[2304];
.global .align 4 .b8 mrg32k3aM1SubSeq[2016];
.global .align 4 .b8 mrg32k3aM2SubSeq[2016];
.global .align 4 .b8 mrg32k3aM1Seq[2304];
.global .align 4 .b8 mrg32k3aM2Seq[2304];
.const .align 8 .b8 __cr_lgamma_table[72];
// _ZZN5cntns22max_element_idx_kernelEPKfPmiE12sharedMemory has been demoted

.visible .entry _ZN5cntns23vector_randomize_kernelEPfffi(
	.param .u64 .ptr .align 1 _ZN5cntns23vector_randomize_kernelEPfffi_param_0,
	.param .f32 _ZN5cntns23vector_randomize_kernelEPfffi_param_1,
	.param .f32 _ZN5cntns23vector_randomize_kernelEPfffi_param_2,
	.param .u32 _ZN5cntns23vector_randomize_kernelEPfffi_param_3
)
{
	.local .align 8 .b8 	__local_depot0[48];
	.reg .b64 	%SP;
	.reg .b64 	%SPL;
	.reg .pred 	%p<64>;
	.reg .b32 	%r<1200>;
	.reg .b32 	%f<7>;
	.reg .b64 	%rd<28>;

	mov.u64 	%SPL, __local_depot0;
	ld.param.u64 	%rd10, [_ZN5cntns23vector_randomize_kernelEPfffi_param_0];
	ld.param.f32 	%f1, [_ZN5cntns23vector_randomize_kernelEPfffi_param_1];
	ld.param.f32 	%f2, [_ZN5cntns23vector_randomize_kernelEPfffi_param_2];
	ld.param.u32 	%r540, [_ZN5cntns23vector_randomize_kernelEPfffi_param_3];
	add.u64 	%rd1, %SPL, 0;
	mov.u32 	%r541, %ctaid.x;
	mov.u32 	%r542, %ntid.x;
	mov.u32 	%r543, %tid.x;
	mad.lo.s32 	%r544, %r541, %r542, %r543;
	// begin inline asm
	mov.u64 	%rd11, %clock64;
	// end inline asm
	cvt.u64.u32 	%rd2, %r544;
	cvt.u32.u64 	%r545, %rd11;
	xor.b32  	%r546, %r545, -1429050551;
	mul.lo.s32 	%r547, %r546, 1099087573;
	{ .reg .b32 tmp; mov.b64 {tmp, %r548}, %rd11; }
	xor.b32  	%r549, %r548, -136515619;
	mul.lo.s32 	%r550, %r549, -1703105765;
	add.s32 	%r551, %r547, %r550;
	add.s32 	%r1, %r551, 6615241;
	add.s32 	%r936, %r547, 123456789;
	st.local.v2.u32 	[%rd1], {%r1, %r936};
	xor.b32  	%r552, %r547, 362436069;
	add.s32 	%r553, %r550, 521288629;
	st.local.v2.u32 	[%rd1+8], {%r552, %r553};
	xor.b32  	%r554, %r550, 88675123;
	add.s32 	%r932, %r547, 5783321;
	st.local.v2.u32 	[%rd1+16], {%r554, %r932};
	setp.eq.s32 	%p1, %r544, 0;
	@%p1 bra 	$L__BB0_115;
	mov.b32 	%r919, 0;
	mov.u64 	%rd27, %rd2;
$L__BB0_2:
	mov.u64 	%rd3, %rd27;
	and.b64  	%rd4, %rd3, 3;
	setp.eq.s64 	%p2, %rd4, 0;
	@%p2 bra 	$L__BB0_114;
	mul.wide.u32 	%rd13, %r919, 3200;
	mov.u64 	%rd14, precalc_xorwow_matrix;
	add.s64 	%rd5, %rd14, %rd13;
	mov.b32 	%r932, 0;
	mov.u32 	%r933, %r932;
	mov.u32 	%r934, %r932;
	mov.u32 	%r935, %r932;
	mov.u32 	%r936, %r932;
	mov.u32 	%r925, %r932;
$L__BB0_4:
	mul.wide.u32 	%rd15, %r925, 4;
	add.s64 	%rd16, %rd1, %rd15;
	ld.local.u32 	%r13, [%rd16+4];
	shl.b32 	%r14, %r925, 5;
	mov.b32 	%r931, 0;
$L__BB0_5:
	.pragma "nounroll";
	shr.u32 	%r558, %r13, %r931;
	and.b32  	%r559, %r558, 1;
	setp.eq.b32 	%p3, %r559, 1;
	not.pred 	%p4, %p3;
	add.s32 	%r560, %r14, %r931;
	mul.lo.s32 	%r561, %r560, 5;
	mul.wide.u32 	%rd17, %r561, 4;
	add.s64 	%rd6, %rd5, %rd17;
	@%p4 bra 	$L__BB0_7;
	ld.global.u32 	%r562, [%rd6];
	xor.b32  	%r936, %r936, %r562;
	ld.global.u32 	%r563, [%rd6+4];
	xor.b32  	%r935, %r935, %r563;
	ld.global.u32 	%r564, [%rd6+8];
	xor.b32  	%r934, %r934, %r564;
	ld.global.u32 	%r565, [%rd6+12];
	xor.b32  	%r933, %r933, %r565;
	ld.global.u32 	%r566, [%rd6+16];
	xor.b32  	%r932, %r932, %r566;
$L__BB0_7:
	and.b32  	%r568, %r558, 2;
	setp.eq.s32 	%p5, %r568, 0;
	@%p5 bra 	$L__BB0_9;
	ld.global.u32 	%r569, [%rd6+20];
	xor.b32  	%r936, %r936, %r569;
	ld.global.u32 	%r570, [%rd6+24];
	xor.b32  	%r935, %r935, %r570;
	ld.global.u32 	%r571, [%rd6+28];
	xor.b32  	%r934, %r934, %r571;
	ld.global.u32 	%r572, [%rd6+32];
	xor.b32  	%r933, %r933, %r572;
	ld.global.u32 	%r573, [%rd6+36];
	xor.b32  	%r932, %r932, %r573;
$L__BB0_9:
	and.b32  	%r575, %r558, 4;
	setp.eq.s32 	%p6, %r575, 0;
	@%p6 bra 	$L__BB0_11;
	ld.global.u32 	%r576, [%rd6+40];
	xor.b32  	%r936, %r936, %r576;
	ld.global.u32 	%r577, [%rd6+44];
	xor.b32  	%r935, %r935, %r577;
	ld.global.u32 	%r578, [%rd6+48];
	xor.b32  	%r934, %r934, %r578;
	ld.global.u32 	%r579, [%rd6+52];
	xor.b32  	%r933, %r933, %r579;
	ld.global.u32 	%r580, [%rd6+56];
	xor.b32  	%r932, %r932, %r580;
$L__BB0_11:
	and.b32  	%r582, %r558, 8;
	setp.eq.s32 	%p7, %r582, 0;
	@%p7 bra 	$L__BB0_13;
	ld.global.u32 	%r583, [%rd6+60];
	xor.b32  	%r936, %r936, %r583;
	ld.global.u32 	%r584, [%rd6+64];
	xor.b32  	%r935, %r935, %r584;
	ld.global.u32 	%r585, [%rd6+68];
	xor.b32  	%r934, %r934, %r585;
	ld.global.u32 	%r586, [%rd6+72];
	xor.b32  	%r933, %r933, %r586;
	ld.global.u32 	%r587, [%rd6+76];
	xor.b32  	%r932, %r932, %r587;
$L__BB0_13:
	and.b32  	%r589, %r558, 16;
	setp.eq.s32 	%p8, %r589, 0;
	@%p8 bra 	$L__BB0_15;
	ld.global.u32 	%r590, [%rd6+80];
	xor.b32  	%r936, %r936, %r590;
	ld.global.u32 	%r591, [%rd6+84];
	xor.b32  	%r935, %r935, %r591;
	ld.global.u32 	%r592, [%rd6+88];
	xor.b32  	%r934, %r934, %r592;
	ld.global.u32 	%r593, [%rd6+92];
	xor.b32  	%r933, %r933, %r593;
	ld.global.u32 	%r594, [%rd6+96];
	xor.b32  	%r932, %r932, %r594;
$L__BB0_15:
	and.b32  	%r596, %r558, 32;
	setp.eq.s32 	%p9, %r596, 0;
	@%p9 bra 	$L__BB0_17;
	ld.global.u32 	%r597, [%rd6+100];
	xor.b32  	%r936, %r936, %r597;
	ld.global.u32 	%r598, [%rd6+104];
	xor.b32  	%r935, %r935, %r598;
	ld.global.u32 	%r599, [%rd6+108];
	xor.b32  	%r934, %r934, %r599;
	ld.global.u32 	%r600, [%rd6+112];
	xor.b32  	%r933, %r933, %r600;
	ld.global.u32 	%r601, [%rd6+116];
	xor.b32  	%r932, %r932, %r601;
$L__BB0_17:
	and.b32  	%r603, %r558, 64;
	setp.eq.s32 	%p10, %r603, 0;
	@%p10 bra 	$L__BB0_19;
	ld.global.u32 	%r604, [%rd6+120];
	xor.b32  	%r936, %r936, %r604;
	ld.global.u32 	%r605, [%rd6+124];
	xor.b32  	%r935, %r935, %r605;
	ld.global.u32 	%r606, [%rd6+128];
	xor.b32  	%r934, %r934, %r606;
	ld.global.u32 	%r607, [%rd6+132];
	xor.b32  	%r933, %r933, %r607;
	ld.global.u32 	%r608, [%rd6+136];
	xor.b32  	%r932, %r932, %r608;
$L__BB0_19:
	and.b32  	%r610, %r558, 128;
	setp.eq.s32 	%p11, %r610, 0;
	@%p11 bra 	$L__BB0_21;
	ld.global.u32 	%r611, [%rd6+140];
	xor.b32  	%r936, %r936, %r611;
	ld.global.u32 	%r612, [%rd6+144];
	xor.b32  	%r935, %r935, %r612;
	ld.global.u32 	%r613, [%rd6+148];
	xor.b32  	%r934, %r934, %r613;
	ld.global.u32 	%r614, [%rd6+152];
	xor.b32  	%r933, %r933, %r614;
	ld.global.u32 	%r615, [%rd6+156];
	xor.b32  	%r932, %r932, %r615;
$L__BB0_21:
	and.b32  	%r617, %r558, 256;
	setp.eq.s32 	%p12, %r617, 0;
	@%p12 bra 	$L__BB0_23;
	ld.global.u32 	%r618, [%rd6+160];
	xor.b32  	%r936, %r936, %r618;
	ld.global.u32 	%r619, [%rd6+164];
	xor.b32  	%r935, %r935, %r619;
	ld.global.u32 	%r620, [%rd6+168];
	xor.b32  	%r934, %r934, %r620;
	ld.global.u32 	%r621, [%rd6+172];
	xor.b32  	%r933, %r933, %r621;
	ld.global.u32 	%r622, [%rd6+176];
	xor.b32  	%r932, %r932, %r622;
$L__BB0_23:
	and.b32  	%r624, %r558, 512;
	setp.eq.s32 	%p13, %r624, 0;
	@%p13 bra 	$L__BB0_25;
	ld.global.u32 	%r625, [%rd6+180];
	xor.b32  	%r936, %r936, %r625;
	ld.global.u32 	%r626, [%rd6+184];
	xor.b32  	%r935, %r935, %r626;
	ld.global.u32 	%r627, [%rd6+188];
	xor.b32  	%r934, %r934, %r627;
	ld.global.u32 	%r628, [%rd6+192];
	xor.b32  	%r933, %r933, %r628;
	ld.global.u32 	%r629, [%rd6+196];
	xor.b32  	%r932, %r932, %r629;
$L__BB0_25:
	and.b32  	%r631, %r558, 1024;
	setp.eq.s32 	%p14, %r631, 0;
	@%p14 bra 	$L__BB0_27;
	ld.global.u32 	%r632, [%rd6+200];
	xor.b32  	%r936, %r936, %r632;
	ld.global.u32 	%r633, [%rd6+204];
	xor.b32  	%r935, %r935, %r633;
	ld.global.u32 	%r634, [%rd6+208];
	xor.b32  	%r934, %r934, %r634;
	ld.global.u32 	%r635, [%rd6+212];
	xor.b32  	%r933, %r933, %r635;
	ld.global.u32 	%r636, [%rd6+216];
	xor.b32  	%r932, %r932, %r636;
$L__BB0_27:
	and.b32  	%r638, %r558, 2048;
	setp.eq.s32 	%p15, %r638, 0;
	@%p15 bra 	$L__BB0_29;
	ld.global.u32 	%r639, [%rd6+220];
	xor.b32  	%r936, %r936, %r639;
	ld.global.u32 	%r640, [%rd6+224];
	xor.b32  	%r935, %r935, %r640;
	ld.global.u32 	%r641, [%rd6+228];
	xor.b32  	%r934, %r934, %r641;
	ld.global.u32 	%r642, [%rd6+232];
	xor.b32  	%r933, %r933, %r642;
	ld.global.u32 	%r643, [%rd6+236];
	xor.b32  	%r932, %r932, %r643;
$L__BB0_29:
	and.b32  	%r645, %r558, 4096;
	setp.eq.s32 	%p16, %r645, 0;
	@%p16 bra 	$L__BB0_31;
	ld.global.u32 	%r646, [%rd6+240];
	xor.b32  	%r936, %r936, %r646;
	ld.global.u32 	%r647, [%rd6+244];
	xor.b32  	%r935, %r935, %r647;
	ld.global.u32 	%r648, [%rd6+248];
	xor.b32  	%r934, %r934, %r648;
	ld.global.u32 	%r649, [%rd6+252];
	xor.b32  	%r933, %r933, %r649;
	ld.global.u32 	%r650, [%rd6+256];
	xor.b32  	%r932, %r932, %r650;
$L__BB0_31:
	and.b32  	%r652, %r558, 8192;
	setp.eq.s32 	%p17, %r652, 0;
	@%p17 bra 	$L__BB0_33;
	ld.global.u32 	%r653, [%rd6+260];
	xor.b32  	%r936, %r936, %r653;
	ld.global.u32 	%r654, [%rd6+264];
	xor.b32  	%r935, %r935, %r654;
	ld.global.u32 	%r655, [%rd6+268];
	xor.b32  	%r934, %r934, %r655;
	ld.global.u32 	%r656, [%rd6+272];
	xor.b32  	%r933, %r933, %r656;
	ld.global.u32 	%r657, [%rd6+276];
	xor.b32  	%r932, %r932, %r657;
$L__BB0_33:
	and.b32  	%r659, %r558, 16384;
	setp.eq.s32 	%p18, %r659, 0;
	@%p18 bra 	$L__BB0_35;
	ld.global.u32 	%r660, [%rd6+280];
	xor.b32  	%r936, %r936, %r660;
	ld.global.u32 	%r661, [%rd6+284];
	xor.b32  	%r935, %r935, %r661;
	ld.global.u32 	%r662, [%rd6+288];
	xor.b32  	%r934, %r934, %r662;
	ld.global.u32 	%r663, [%rd6+292];
	xor.b32  	%r933, %r933, %r663;
	ld.global.u32 	%r664, [%rd6+296];
	xor.b32  	%r932, %r932, %r664;
$L__BB0_35:
	and.b32  	%r666, %r558, 32768;
	setp.eq.s32 	%p19, %r666, 0;
	@%p19 bra 	$L__BB0_37;
	ld.global.u32 	%r667, [%rd6+300];
	xor.b32  	%r936, %r936, %r667;
	ld.global.u32 	%r668, [%rd6+304];
	xor.b32  	%r935, %r935, %r668;
	ld.global.u32 	%r669, [%rd6+308];
	xor.b32  	%r934, %r934, %r669;
	ld.global.u32 	%r670, [%rd6+312];
	xor.b32  	%r933, %r933, %r670;
	ld.global.u32 	%r671, [%rd6+316];
	xor.b32  	%r932, %r932, %r671;
$L__BB0_37:
	add.s32 	%r931, %r931, 16;
	setp.ne.s32 	%p20, %r931, 32;
	@%p20 bra 	$L__BB0_5;
	mad.lo.s32 	%r672, %r925, -31, %r14;
	add.s32 	%r925, %r672, 1;
	setp.ne.s32 	%p21, %r925, 5;
	@%p21 bra 	$L__BB0_4;
	st.local.u32 	[%rd1+4], %r936;
	st.local.v2.u32 	[%rd1+8], {%r935, %r934};
	st.local.v2.u32 	[%rd1+16], {%r933, %r932};
	setp.eq.s64 	%p22, %rd4, 1;
	@%p22 bra 	$L__BB0_114;
	mov.b32 	%r932, 0;
	mov.u32 	%r1025, %r932;
	mov.u32 	%r1026, %r932;
	mov.u32 	%r1027, %r932;
	mov.u32 	%r936, %r932;
	mov.u32 	%r1017, %r932;
$L__BB0_41:
	mul.wide.u32 	%rd18, %r1017, 4;
	add.s64 	%rd19, %rd1, %rd18;
	ld.local.u32 	%r189, [%rd19+4];
	shl.b32 	%r190, %r1017, 5;
	mov.b32 	%r1023, 0;
$L__BB0_42:
	.pragma "nounroll";
	shr.u32 	%r675, %r189, %r1023;
	and.b32  	%r676, %r675, 1;
	setp.eq.b32 	%p23, %r676, 1;
	not.pred 	%p24, %p23;
	add.s32 	%r677, %r190, %r1023;
	mul.lo.s32 	%r678, %r677, 5;
	mul.wide.u32 	%rd20, %r678, 4;
	add.s64 	%rd7, %rd5, %rd20;
	@%p24 bra 	$L__BB0_44;
	ld.global.u32 	%r679, [%rd7];
	xor.b32  	%r936, %r936, %r679;
	ld.global.u32 	%r680, [%rd7+4];
	xor.b32  	%r1027, %r1027, %r680;
	ld.global.u32 	%r681, [%rd7+8];
	xor.b32  	%r1026, %r1026, %r681;
	ld.global.u32 	%r682, [%rd7+12];
	xor.b32  	%r1025, %r1025, %r682;
	ld.global.u32 	%r683, [%rd7+16];
	xor.b32  	%r932, %r932, %r683;
$L__BB0_44:
	and.b32  	%r685, %r675, 2;
	setp.eq.s32 	%p25, %r685, 0;
	@%p25 bra 	$L__BB0_46;
	ld.global.u32 	%r686, [%rd7+20];
	xor.b32  	%r936, %r936, %r686;
	ld.global.u32 	%r687, [%rd7+24];
	xor.b32  	%r1027, %r1027, %r687;
	ld.global.u32 	%r688, [%rd7+28];
	xor.b32  	%r1026, %r1026, %r688;
	ld.global.u32 	%r689, [%rd7+32];
	xor.b32  	%r1025, %r1025, %r689;
	ld.global.u32 	%r690, [%rd7+36];
	xor.b32  	%r932, %r932, %r690;
$L__BB0_46:
	and.b32  	%r692, %r675, 4;
	setp.eq.s32 	%p26, %r692, 0;
	@%p26 bra 	$L__BB0_48;
	ld.global.u32 	%r693, [%rd7+40];
	xor.b32  	%r936, %r936, %r693;
	ld.global.u32 	%r694, [%rd7+44];
	xor.b32  	%r1027, %r1027, %r694;
	ld.global.u32 	%r695, [%rd7+48];
	xor.b32  	%r1026, %r1026, %r695;
	ld.global.u32 	%r696, [%rd7+52];
	xor.b32  	%r1025, %r1025, %r696;
	ld.global.u32 	%r697, [%rd7+56];
	xor.b32  	%r932, %r932, %r697;
$L__BB0_48:
	and.b32  	%r699, %r675, 8;
	setp.eq.s32 	%p27, %r699, 0;
	@%p27 bra 	$L__BB0_50;
	ld.global.u32 	%r700, [%rd7+60];
	xor.b32  	%r936, %r936, %r700;
	ld.global.u32 	%r701, [%rd7+64];
	xor.b32  	%r1027, %r1027, %r701;
	ld.global.u32 	%r702, [%rd7+68];
	xor.b32  	%r1026, %r1026, %r702;
	ld.global.u32 	%r703, [%rd7+72];
	xor.b32  	%r1025, %r1025, %r703;
	ld.global.u32 	%r704, [%rd7+76];
	xor.b32  	%r932, %r932, %r704;
$L__BB0_50:
	and.b32  	%r706, %r675, 16;
	setp.eq.s32 	%p28, %r706, 0;
	@%p28 bra 	$L__BB0_52;
	ld.global.u32 	%r707, [%rd7+80];
	xor.b32  	%r936, %r936, %r707;
	ld.global.u32 	%r708, [%rd7+84];
	xor.b32  	%r1027, %r1027, %r708;
	ld.global.u32 	%r709, [%rd7+88];
	xor.b32  	%r1026, %r1026, %r709;
	ld.global.u32 	%r710, [%rd7+92];
	xor.b32  	%r1025, %r1025, %r710;
	ld.global.u32 	%r711, [%rd7+96];
	xor.b32  	%r932, %r932, %r711;
$L__BB0_52:
	and.b32  	%r713, %r675, 32;
	setp.eq.s32 	%p29, %r713, 0;
	@%p29 bra 	$L__BB0_54;
	ld.global.u32 	%r714, [%rd7+100];
	xor.b32  	%r936, %r936, %r714;
	ld.global.u32 	%r715, [%rd7+104];
	xor.b32  	%r1027, %r1027, %r715;
	ld.global.u32 	%r716, [%rd7+108];
	xor.b32  	%r1026, %r1026, %r716;
	ld.global.u32 	%r717, [%rd7+112];
	xor.b32  	%r1025, %r1025, %r717;
	ld.global.u32 	%r718, [%rd7+116];
	xor.b32  	%r932, %r932, %r718;
$L__BB0_54:
	and.b32  	%r720, %r675, 64;
	setp.eq.s32 	%p30, %r720, 0;
	@%p30 bra 	$L__BB0_56;
	ld.global.u32 	%r721, [%rd7+120];
	xor.b32  	%r936, %r936, %r721;
	ld.global.u32 	%r722, [%rd7+124];
	xor.b32  	%r1027, %r1027, %r722;
	ld.global.u32 	%r723, [%rd7+128];
	xor.b32  	%r1026, %r1026, %r723;
	ld.global.u32 	%r724, [%rd7+132];
	xor.b32  	%r1025, %r1025, %r724;
	ld.global.u32 	%r725, [%rd7+136];
	xor.b32  	%r932, %r932, %r725;
$L__BB0_56:
	and.b32  	%r727, %r675, 128;
	setp.eq.s32 	%p31, %r727, 0;
	@%p31 bra 	$L__BB0_58;
	ld.global.u32 	%r728, [%rd7+140];
	xor.b32  	%r936, %r936, %r728;
	ld.global.u32 	%r729, [%rd7+144];
	xor.b32  	%r1027, %r1027, %r729;
	ld.global.u32 	%r730, [%rd7+148];
	xor.b32  	%r1026, %r1026, %r730;
	ld.global.u32 	%r731, [%rd7+152];
	xor.b32  	%r1025, %r1025, %r731;
	ld.global.u32 	%r732, [%rd7+156];
	xor.b32  	%r932, %r932, %r732;
$L__BB0_58:
	and.b32  	%r734, %r675, 256;
	setp.eq.s32 	%p32, %r734, 0;
	@%p32 bra 	$L__BB0_60;
	ld.global.u32 	%r735, [%rd7+160];
	xor.b32  	%r936, %r936, %r735;
	ld.global.u32 	%r736, [%rd7+164];
	xor.b32  	%r1027, %r1027, %r736;
	ld.global.u32 	%r737, [%rd7+168];
	xor.b32  	%r1026, %r1026, %r737;
	ld.global.u32 	%r738, [%rd7+172];
	xor.b32  	%r1025, %r1025, %r738;
	ld.global.u32 	%r739, [%rd7+176];
	xor.b32  	%r932, %r932, %r739;
$L__BB0_60:
	and.b32  	%r741, %r675, 512;
	setp.eq.s32 	%p33, %r741, 0;
	@%p33 bra 	$L__BB0_62;
	ld.global.u32 	%r742, [%rd7+180];
	xor.b32  	%r936, %r936, %r742;
	ld.global.u32 	%r743, [%rd7+184];
	xor.b32  	%r1027, %r1027, %r743;
	ld.global.u32 	%r744, [%rd7+188];
	xor.b32  	%r1026, %r1026, %r744;
	ld.global.u32 	%r745, [%rd7+192];
	xor.b32  	%r1025, %r1025, %r745;
	ld.global.u32 	%r746, [%rd7+196];
	xor.b32  	%r932, %r932, %r746;
$L__BB0_62:
	and.b32  	%r748, %r675, 1024;
	setp.eq.s32 	%p34, %r748, 0;
	@%p34 bra 	$L__BB0_64;
	ld.global.u32 	%r749, [%rd7+200];
	xor.b32  	%r936, %r936, %r749;
	ld.global.u32 	%r750, [%rd7+204];
	xor.b32  	%r1027, %r1027, %r750;
	ld.global.u32 	%r751, [%rd7+208];
	xor.b32  	%r1026, %r1026, %r751;
	ld.global.u32 	%r752, [%rd7+212];
	xor.b32  	%r1025, %r1025, %r752;
	ld.global.u32 	%r753, [%rd7+216];
	xor.b32  	%r932, %r932, %r753;
$L__BB0_64:
	and.b32  	%r755, %r675, 2048;
	setp.eq.s32 	%p35, %r755, 0;
	@%p35 bra 	$L__BB0_66;
	ld.global.u32 	%r756, [%rd7+220];
	xor.b32  	%r936, %r936, %r756;
	ld.global.u32 	%r757, [%rd7+224];
	xor.b32  	%r1027, %r1027, %r757;
	ld.global.u32 	%r758, [%rd7+228];
	xor.b32  	%r1026, %r1026, %r758;
	ld.global.u32 	%r759, [%rd7+232];
	xor.b32  	%r1025, %r1025, %r759;
	ld.global.u32 	%r760, [%rd7+236];
	xor.b32  	%r932, %r932, %r760;
$L__BB0_66:
	and.b32  	%r762, %r675, 4096;
	setp.eq.s32 	%p36, %r762, 0;
	@%p36 bra 	$L__BB0_68;
	ld.global.u32 	%r763, [%rd7+240];
	xor.b32  	%r936, %r936, %r763;
	ld.global.u32 	%r764, [%rd7+244];
	xor.b32  	%r1027, %r1027, %r764;
	ld.global.u32 	%r765, [%rd7+248];
	xor.b32  	%r1026, %r1026, %r765;
	ld.global.u32 	%r766, [%rd7+252];
	xor.b32  	%r1025, %r1025, %r766;
	ld.global.u32 	%r767, [%rd7+256];
	xor.b32  	%r932, %r932, %r767;
$L__BB0_68:
	and.b32  	%r769, %r675, 8192;
	setp.eq.s32 	%p37, %r769, 0;
	@%p37 bra 	$L__BB0_70;
	ld.global.u32 	%r770, [%rd7+260];
	xor.b32  	%r936, %r936, %r770;
	ld.global.u32 	%r771, [%rd7+264];
	xor.b32  	%r1027, %r1027, %r771;
	ld.global.u32 	%r772, [%rd7+268];
	xor.b32  	%r1026, %r1026, %r772;
	ld.global.u32 	%r773, [%rd7+272];
	xor.b32  	%r1025, %r1025, %r773;
	ld.global.u32 	%r774, [%rd7+276];
	xor.b32  	%r932, %r932, %r774;
$L__BB0_70:
	and.b32  	%r776, %r675, 16384;
	setp.eq.s32 	%p38, %r776, 0;
	@%p38 bra 	$L__BB0_72;
	ld.global.u32 	%r777, [%rd7+280];
	xor.b32  	%r936, %r936, %r777;
	ld.global.u32 	%r778, [%rd7+284];
	xor.b32  	%r1027, %r1027, %r778;
	ld.global.u32 	%r779, [%rd7+288];
	xor.b32  	%r1026, %r1026, %r779;
	ld.global.u32 	%r780, [%rd7+292];
	xor.b32  	%r1025, %r1025, %r780;
	ld.global.u32 	%r781, [%rd7+296];
	xor.b32  	%r932, %r932, %r781;
$L__BB0_72:
	and.b32  	%r783, %r675, 32768;
	setp.eq.s32 	%p39, %r783, 0;
	@%p39 bra 	$L__BB0_74;
	ld.global.u32 	%r784, [%rd7+300];
	xor.b32  	%r936, %r936, %r784;
	ld.global.u32 	%r785, [%rd7+304];
	xor.b32  	%r1027, %r1027, %r785;
	ld.global.u32 	%r786, [%rd7+308];
	xor.b32  	%r1026, %r1026, %r786;
	ld.global.u32 	%r787, [%rd7+312];
	xor.b32  	%r1025, %r1025, %r787;
	ld.global.u32 	%r788, [%rd7+316];
	xor.b32  	%r932, %r932, %r788;
$L__BB0_74:
	add.s32 	%r1023, %r1023, 16;
	setp.ne.s32 	%p40, %r1023, 32;
	@%p40 bra 	$L__BB0_42;
	mad.lo.s32 	%r789, %r1017, -31, %r190;
	add.s32 	%r1017, %r789, 1;
	setp.ne.s32 	%p41, %r1017, 5;
	@%p41 bra 	$L__BB0_41;
	st.local.u32 	[%rd1+4], %r936;
	st.local.v2.u32 	[%rd1+8], {%r1027, %r1026};
	st.local.v2.u32 	[%rd1+16], {%r1025, %r932};
	setp.ne.s64 	%p42, %rd4, 3;
	@%p42 bra 	$L__BB0_114;
	mov.b32 	%r932, 0;
	mov.u32 	%r1117, %r932;
	mov.u32 	%r1118, %r932;
	mov.u32 	%r1119, %r932;
	mov.u32 	%r936, %r932;
	mov.u32 	%r1109, %r932;
$L__BB0_78:
	mul.wide.u32 	%rd21, %r1109, 4;
	add.s64 	%rd22, %rd1, %rd21;
	ld.local.u32 	%r365, [%rd22+4];
	shl.b32 	%r366, %r1109, 5;
	mov.b32 	%r1115, 0;
$L__BB0_79:
	.pragma "nounroll";
	shr.u32 	%r792, %r365, %r1115;
	and.b32  	%r793, %r792, 1;
	setp.eq.b32 	%p43, %r793, 1;
	not.pred 	%p44, %p43;
	add.s32 	%r794, %r366, %r1115;
	mul.lo.s32 	%r795, %r794, 5;
	mul.wide.u32 	%rd23, %r795, 4;
	add.s64 	%rd8, %rd5, %rd23;
	@%p44 bra 	$L__BB0_81;
	ld.global.u32 	%r796, [%rd8];
	xor.b32  	%r936, %r936, %r796;
	ld.global.u32 	%r797, [%rd8+4];
	xor.b32  	%r1119, %r1119, %r797;
	ld.global.u32 	%r798, [%rd8+8];
	xor.b32  	%r1118, %r1118, %r798;
	ld.global.u32 	%r799, [%rd8+12];
	xor.b32  	%r1117, %r1117, %r799;
	ld.global.u32 	%r800, [%rd8+16];
	xor.b32  	%r932, %r932, %r800;
$L__BB0_81:
	and.b32  	%r802, %r792, 2;
	setp.eq.s32 	%p45, %r802, 0;
	@%p45 bra 	$L__BB0_83;
	ld.global.u32 	%r803, [%rd8+20];
	xor.b32  	%r936, %r936, %r803;
	ld.global.u32 	%r804, [%rd8+24];
	xor.b32  	%r1119, %r1119, %r804;
	ld.global.u32 	%r805, [%rd8+28];
	xor.b32  	%r1118, %r1118, %r805;
	ld.global.u32 	%r806, [%rd8+32];
	xor.b32  	%r1117, %r1117, %r806;
	ld.global.u32 	%r807, [%rd8+36];
	xor.b32  	%r932, %r932, %r807;
$L__BB0_83:
	and.b32  	%r809, %r792, 4;
	setp.eq.s32 	%p46, %r809, 0;
	@%p46 bra 	$L__BB0_85;
	ld.global.u32 	%r810, [%rd8+40];
	xor.b32  	%r936, %r936, %r810;
	ld.global.u32 	%r811, [%rd8+44];
	xor.b32  	%r1119, %r1119, %r811;
	ld.global.u32 	%r812, [%rd8+48];
	xor.b32  	%r1118, %r1118, %r812;
	ld.global.u32 	%r813, [%rd8+52];
	xor.b32  	%r1117, %r1117, %r813;
	ld.global.u32 	%r814, [%rd8+56];
	xor.b32  	%r932, %r932, %r814;
$L__BB0_85:
	and.b32  	%r816, %r792, 8;
	setp.eq.s32 	%p47, %r816, 0;
	@%p47 bra 	$L__BB0_87;
	ld.global.u32 	%r817, [%rd8+60];
	xor.b32  	%r936, %r936, %r817;
	ld.global.u32 	%r818, [%rd8+64];
	xor.b32  	%r1119, %r1119, %r818;
	ld.global.u32 	%r819, [%rd8+68];
	xor.b32  	%r1118, %r1118, %r819;
	ld.global.u32 	%r820, [%rd8+72];
	xor.b32  	%r1117, %r1117, %r820;
	ld.global.u32 	%r821, [%rd8+76];
	xor.b32  	%r932, %r932, %r821;
$L__BB0_87:
	and.b32  	%r823, %r792, 16;
	setp.eq.s32 	%p48, %r823, 0;
	@%p48 bra 	$L__BB0_89;
	ld.global.u32 	%r824, [%rd8+80];
	xor.b32  	%r936, %r936, %r824;
	ld.global.u32 	%r825, [%rd8+84];
	xor.b32  	%r1119, %r1119, %r825;
	ld.global.u32 	%r826, [%rd8+88];
	xor.b32  	%r1118, %r1118, %r826;
	ld.global.u32 	%r827, [%rd8+92];
	xor.b32  	%r1117, %r1117, %r827;
	ld.global.u32 	%r828, [%rd8+96];
	xor.b32  	%r932, %r932, %r828;
$L__BB0_89:
	and.b32  	%r830, %r792, 32;
	setp.eq.s32 	%p49, %r830, 0;
	@%p49 bra 	$L__BB0_91;
	ld.global.u32 	%r831, [%rd8+100];
	xor.b32  	%r936, %r936, %r831;
	ld.global.u32 	%r832, [%rd8+104];
	xor.b32  	%r1119, %r1119, %r832;
	ld.global.u32 	%r833, [%rd8+108];
	xor.b32  	%r1118, %r1118, %r833;
	ld.global.u32 	%r834, [%rd8+112];
	xor.b32  	%r1117, %r1117, %r834;
	ld.global.u32 	%r835, [%rd8+116];
	xor.b32  	%r932, %r932, %r835;
$L__BB0_91:
	and.b32  	%r837, %r792, 64;
	setp.eq.s32 	%p50, %r837, 0;
	@%p50 bra 	$L__BB0_93;
	ld.global.u32 	%r838, [%rd8+120];
	xor.b32  	%r936, %r936, %r838;
	ld.global.u32 	%r839, [%rd8+124];
	xor.b32  	%r1119, %r1119, %r839;
	ld.global.u32 	%r840, [%rd8+128];
	xor.b32  	%r1118, %r1118, %r840;
	ld.global.u32 	%r841, [%rd8+132];
	xor.b32  	%r1117, %r1117, %r841;
	ld.global.u32 	%r842, [%rd8+136];
	xor.b32  	%r932, %r932, %r842;
$L__BB0_93:
	and.b32  	%r844, %r792, 128;
	setp.eq.s32 	%p51, %r844, 0;
	@%p51 bra 	$L__BB0_95;
	ld.global.u32 	%r845, [%rd8+140];
	xor.b32  	%r936, %r936, %r845;
	ld.global.u32 	%r846, [%rd8+144];
	xor.b32  	%r1119, %r1119, %r846;
	ld.global.u32 	%r847, [%rd8+148];
	xor.b32  	%r1118, %r1118, %r847;
	ld.global.u32 	%r848, [%rd8+152];
	xor.b32  	%r1117, %r1117, %r848;
	ld.global.u32 	%r849, [%rd8+156];
	xor.b32  	%r932, %r932, %r849;
$L__BB0_95:
	and.b32  	%r851, %r792, 256;
	setp.eq.s32 	%p52, %r851, 0;
	@%p52 bra 	$L__BB0_97;
	ld.global.u32 	%r852, [%rd8+160];
	xor.b32  	%r936, %r936, %r852;
	ld.global.u32 	%r853, [%rd8+164];
	xor.b32  	%r1119, %r1119, %r853;
	ld.global.u32 	%r854, [%rd8+168];
	xor.b32  	%r1118, %r1118, %r854;
	ld.global.u32 	%r855, [%rd8+172];
	xor.b32  	%r1117, %r1117, %r855;
	ld.global.u32 	%r856, [%rd8+176];
	xor.b32  	%r932, %r932, %r856;
$L__BB0_97:
	and.b32  	%r858, %r792, 512;
	setp.eq.s32 	%p53, %r858, 0;
	@%p53 bra 	$L__BB0_99;
	ld.global.u32 	%r859, [%rd8+180];
	xor.b32  	%r936, %r936, %r859;
	ld.global.u32 	%r860, [%rd8+184];
	xor.b32  	%r1119, %r1119, %r860;
	ld.global.u32 	%r861, [%rd8+188];
	xor.b32  	%r1118, %r1118, %r861;
	ld.global.u32 	%r862, [%rd8+192];
	xor.b32  	%r1117, %r1117, %r862;
	ld.global.u32 	%r863, [%rd8+196];
	xor.b32  	%r932, %r932, %r863;
$L__BB0_99:
	and.b32  	%r865, %r792, 1024;
	setp.eq.s32 	%p54, %r865, 0;
	@%p54 bra 	$L__BB0_101;
	ld.global.u32 	%r866, [%rd8+200];
	xor.b32  	%r936, %r936, %r866;
	ld.global.u32 	%r867, [%rd8+204];
	xor.b32  	%r1119, %r1119, %r867;
	ld.global.u32 	%r868, [%rd8+208];
	xor.b32  	%r1118, %r1118, %r868;
	ld.global.u32 	%r869, [%rd8+212];
	xor.b32  	%r1117, %r1117, %r869;
	ld.global.u32 	%r870, [%rd8+216];
	xor.b32  	%r932, %r932, %r870;
$L__BB0_101:
	and.b32  	%r872, %r792, 2048;
	setp.eq.s32 	%p55, %r872, 0;
	@%p55 bra 	$L__BB0_103;
	ld.global.u32 	%r873, [%rd8+220];
	xor.b32  	%r936, %r936, %r873;
	ld.global.u32 	%r874, [%rd8+224];
	xor.b32  	%r1119, %r1119, %r874;
	ld.global.u32 	%r875, [%rd8+228];
	xor.b32  	%r1118, %r1118, %r875;
	ld.global.u32 	%r876, [%rd8+232];
	xor.b32  	%r1117, %r1117, %r876;
	ld.global.u32 	%r877, [%rd8+236];
	xor.b32  	%r932, %r932, %r877;
$L__BB0_103:
	and.b32  	%r879, %r792, 4096;
	setp.eq.s32 	%p56, %r879, 0;
	@%p56 bra 	$L__BB0_105;
	ld.global.u32 	%r880, [%rd8+240];
	xor.b32  	%r936, %r936, %r880;
	ld.global.u32 	%r881, [%rd8+244];
	xor.b32  	%r1119, %r1119, %r881;
	ld.global.u32 	%r882, [%rd8+248];
	xor.b32  	%r1118, %r1118, %r882;
	ld.global.u32 	%r883, [%rd8+252];
	xor.b32  	%r1117, %r1117, %r883;
	ld.global.u32 	%r884, [%rd8+256];
	xor.b32  	%r932, %r932, %r884;
$L__BB0_105:
	and.b32  	%r886, %r792, 8192;
	setp.eq.s32 	%p57, %r886, 0;
	@%p57 bra 	$L__BB0_107;
	ld.global.u32 	%r887, [%rd8+260];
	xor.b32  	%r936, %r936, %r887;
	ld.global.u32 	%r888, [%rd8+264];
	xor.b32  	%r1119, %r1119, %r888;
	ld.global.u32 	%r889, [%rd8+268];
	xor.b32  	%r1118, %r1118, %r889;
	ld.global.u32 	%r890, [%rd8+272];
	xor.b32  	%r1117, %r1117, %r890;
	ld.global.u32 	%r891, [%rd8+276];
	xor.b32  	%r932, %r932, %r891;
$L__BB0_107:
	and.b32  	%r893, %r792, 16384;
	setp.eq.s32 	%p58, %r893, 0;
	@%p58 bra 	$L__BB0_109;
	ld.global.u32 	%r894, [%rd8+280];
	xor.b32  	%r936, %r936, %r894;
	ld.global.u32 	%r895, [%rd8+284];
	xor.b32  	%r1119, %r1119, %r895;
	ld.global.u32 	%r896, [%rd8+288];
	xor.b32  	%r1118, %r1118, %r896;
	ld.global.u32 	%r897, [%rd8+292];
	xor.b32  	%r1117, %r1117, %r897;
	ld.global.u32 	%r898, [%rd8+296];
	xor.b32  	%r932, %r932, %r898;
$L__BB0_109:
	and.b32  	%r900, %r792, 32768;
	setp.eq.s32 	%p59, %r900, 0;
	@%p59 bra 	$L__BB0_111;
	ld.global.u32 	%r901, [%rd8+300];
	xor.b32  	%r936, %r936, %r901;
	ld.global.u32 	%r902, [%rd8+304];
	xor.b32  	%r1119, %r1119, %r902;
	ld.global.u32 	%r903, [%rd8+308];
	xor.b32  	%r1118, %r1118, %r903;
	ld.global.u32 	%r904, [%rd8+312];
	xor.b32  	%r1117, %r1117, %r904;
	ld.global.u32 	%r905, [%rd8+316];
	xor.b32  	%r932, %r932, %r905;
$L__BB0_111:
	add.s32 	%r1115, %r1115, 16;
	setp.ne.s32 	%p60, %r1115, 32;
	@%p60 bra 	$L__BB0_79;
	mad.lo.s32 	%r906, %r1109, -31, %r366;
	add.s32 	%r1109, %r906, 1;
	setp.ne.s32 	%p61, %r1109, 5;
	@%p61 bra 	$L__BB0_78;
	st.local.u32 	[%rd1+4], %r936;
	st.local.v2.u32 	[%rd1+8], {%r1119, %r1118};
	st.local.v2.u32 	[%rd1+16], {%r1117, %r932};
$L__BB0_114:
	shr.u64 	%rd27, %rd3, 2;
	add.s32 	%r919, %r919, 1;
	setp.gt.u64 	%p62, %rd3, 3;
	@%p62 bra 	$L__BB0_2;
$L__BB0_115:
	cvt.u32.u64 	%r907, %rd2;
	setp.ge.u32 	%p63, %r907, %r540;
	@%p63 bra 	$L__BB0_117;
	shr.u32 	%r908, %r936, 2;
	xor.b32  	%r909, %r908, %r936;
	shl.b32 	%r910, %r932, 4;
	shl.b32 	%r911, %r909, 1;
	xor.b32  	%r912, %r911, %r910;
	xor.b32  	%r913, %r912, %r909;
	xor.b32  	%r914, %r913, %r932;
	add.s32 	%r915, %r1, %r914;
	add.s32 	%r916, %r915, 362437;
	cvt.rn.f32.u32 	%f3, %r916;
	fma.rn.f32 	%f4, %f3, 0f2F800000, 0f2F000000;
	sub.f32 	%f5, %f2, %f1;
	fma.rn.f32 	%f6, %f5, %f4, %f1;
	cvta.to.global.u64 	%rd24, %rd10;
	shl.b64 	%rd25, %rd2, 2;
	add.s64 	%rd26, %rd24, %rd25;
	st.global.f32 	[%rd26], %f6;
$L__BB0_117:
	ret;

}
	// .globl	_ZN5cntns18vector_fill_kernelEPffi
.visible .entry _ZN5cntns18vector_fill_kernelEPffi(
	.param .u64 .ptr .align 1 _ZN5cntns18vector_fill_kernelEPffi_param_0,
	.param .f32 _ZN5cntns18vector_fill_kernelEPffi_param_1,
	.param .u32 _ZN5cntns18vector_fill_kernelEPffi_param_2
)
{
	.reg .pred 	%p<2>;
	.reg .b32 	%r<6>;
	.reg .b32 	%f<2>;
	.reg .b64 	%rd<5>;

	ld.param.u64 	%rd1, [_ZN5cntns18vector_fill_kernelEPffi_param_0];
	ld.param.f32 	%f1, [_ZN5cntns18vector_fill_kernelEPffi_param_1];
	ld.param.u32 	%r2, [_ZN5cntns18vector_fill_kernelEPffi_param_2];
	mov.u32 	%r3, %ctaid.x;
	mov.u32 	%r4, %ntid.x;
	mov.u32 	%r5, %tid.x;
	mad.lo.s32 	%r1, %r3, %r4, %r5;
	setp.ge.u32 	%p1, %r1, %r2;
	@%p1 bra 	$L__BB1_2;
	cvta.to.global.u64 	%rd2, %rd1;
	mul.wide.u32 	%rd3, %r1, 4;
	add.s64 	%rd4, %rd2, %rd3;
	st.global.f32 	[%rd4], %f1;
$L__BB1_2:
	ret;

}
	// .globl	_ZN5cntns19vector_reset_kernelEPfi
.visible .entry _ZN5cntns19vector_reset_kernelEPfi(
	.param .u64 .ptr .align 1 _ZN5cntns19vector_reset_kernelEPfi_param_0,
	.param .u32 _ZN5cntns19vector_reset_kernelEPfi_param_1
)
{
	.reg .pred 	%p<2>;
	.reg .b32 	%r<7>;
	.reg .b64 	%rd<5>;

	ld.param.u64 	%rd1, [_ZN5cntns19vector_reset_kernelEPfi_param_0];
	ld.param.u32 	%r2, [_ZN5cntns19vector_reset_kernelEPfi_param_1];
	mov.u32 	%r3, %ctaid.x;
	mov.u32 	%r4, %ntid.x;
	mov.u32 	%r5, %tid.x;
	mad.lo.s32 	%r1, %r3, %r4, %r5;
	setp.ge.u32 	%p1, %r1, %r2;
	@%p1 bra 	$L__BB2_2;
	cvta.to.global.u64 	%rd2, %rd1;
	mul.wide.u32 	%rd3, %r1, 4;
	add.s64 	%rd4, %rd2, %rd3;
	mov.b32 	%r6, 0;
	st.global.u32 	[%rd4], %r6;
$L__BB2_2:
	ret;

}
	// .globl	_ZN5cntns17vector_add_kernelEPKfS1_Pfi
.visible .entry _ZN5cntns17vector_add_kernelEPKfS1_Pfi(
	.param .u64 .ptr .align 1 _ZN5cntns17vector_add_kernelEPKfS1_Pfi_param_0,
	.param .u64 .ptr .align 1 _ZN5cntns17vector_add_kernelEPKfS1_Pfi_param_1,
	.param .u64 .ptr .align 1 _ZN5cntns17vector_add_kernelEPKfS1_Pfi_param_2,
	.param .u32 _ZN5cntns17vector_add_kernelEPKfS1_Pfi_param_3
)
{
	.reg .pred 	%p<2>;
	.reg .b32 	%r<6>;
	.reg .b32 	%f<4>;
	.reg .b64 	%rd<11>;

	ld.param.u64 	%rd1, [_ZN5cntns17vector_add_kernelEPKfS1_Pfi_param_0];
	ld.param.u64 	%rd2, [_ZN5cntns17vector_add_kernelEPKfS1_Pfi_param_1];
	ld.param.u64 	%rd3, [_ZN5cntns17vector_add_kernelEPKfS1_Pfi_param_2];
	ld.param.u32 	%r2, [_ZN5cntns17vector_add_kernelEPKfS1_Pfi_param_3];
	mov.u32 	%r3, %ctaid.x;
	mov.u32 	%r4, %ntid.x;
	mov.u32 	%r5, %tid.x;
	mad.lo.s32 	%r1, %r3, %r4, %r5;
	setp.ge.u32 	%p1, %r1, %r2;
	@%p1 bra 	$L__BB3_2;
	cvta.to.global.u64 	%rd4, %rd1;
	cvta.to.global.u64 	%rd5, %rd2;
	cvta.to.global.u64 	%rd6, %rd3;
	mul.wide.u32 	%rd7, %r1, 4;
	add.s64 	%rd8, %rd4, %rd7;
	ld.global.f32 	%f1, [%rd8];
	add.s64 	%rd9, %rd5, %rd7;
	ld.global.f32 	%f2, [%rd9];
	add.f32 	%f3, %f1, %f2;
	add.s64 	%rd10, %rd6, %rd7;
	st.global.f32 	[%rd10], %f3;
$L__BB3_2:
	ret;

}
	// .globl	_ZN5cntns17vector_sub_kernelEPKfS1_Pfi
.visible .entry _ZN5cntns17vector_sub_kernelEPKfS1_Pfi(
	.param .u64 .ptr .align 1 _ZN5cntns17vector_sub_kernelEPKfS1_Pfi_param_0,
	.param .u64 .ptr .align 1 _ZN5cntns17vector_sub_kernelEPKfS1_Pfi_param_1,
	.param .u64 .ptr .align 1 _ZN5cntns17vector_sub_kernelEPKfS1_Pfi_param_2,
	.param .u32 _ZN5cntns17vector_sub_kernelEPKfS1_Pfi_param_3
)
{
	.reg .pred 	%p<2>;
	.reg .b32 	%r<6>;
	.reg .b32 	%f<4>;
	.reg .b64 	%rd<11>;

	ld.param.u64 	%rd1, [_ZN5cntns17vector_sub_kernelEPKfS1_Pfi_param_0];
	ld.param.u64 	%rd2, [_ZN5cntns17vector_sub_kernelEPKfS1_Pfi_param_1];
	ld.param.u64 	%rd3, [_ZN5cntns17vector_sub_kernelEPKfS1_Pfi_param_2];
	ld.param.u32 	%r2, [_ZN5cntns17vector_sub_kernelEPKfS1_Pfi_param_3];
	mov.u32 	%r3, %ctaid.x;
	mov.u32 	%r4, %ntid.x;
	mov.u32 	%r5, %tid.x;
	mad.lo.s32 	%r1, %r3, %r4, %r5;
	setp.ge.u32 	%p1, %r1, %r2;
	@%p1 bra 	$L__BB4_2;
	cvta.to.global.u64 	%rd4, %rd1;
	cvta.to.global.u64 	%rd5, %rd2;
	cvta.to.global.u64 	%rd6, %rd3;
	mul.wide.u32 	%rd7, %r1, 4;
	add.s64 	%rd8, %rd4, %rd7;
	ld.global.f32 	%f1, [%rd8];
	add.s64 	%rd9, %rd5, %rd7;
	ld.global.f32 	%f2, [%rd9];
	sub.f32 	%f3, %f1, %f2;
	add.s64 	%rd10, %rd6, %rd7;
	st.global.f32 	[%rd10], %f3;
$L__BB4_2:
	ret;

}
	// .globl	_ZN5cntns17vector_mul_kernelEPKfS1_Pfi
.visible .entry _ZN5cntns17vector_mul_kernelEPKfS1_Pfi(
	.param .u64 .ptr .align 1 _ZN5cntns17vector_mul_kernelEPKfS1_Pfi_param_0,
	.param .u64 .ptr .align 1 _ZN5cntns17vector_mul_kernelEPKfS1_Pfi_param_1,
	.param .u64 .ptr .align 1 _ZN5cntns17vector_mul_kernelEPKfS1_Pfi_param_2,
	.param .u32 _ZN5cntns17vector_mul_kernelEPKfS1_Pfi_param_3
)
{
	.reg .pred 	%p<2>;
	.reg .b32 	%r<6>;
	.reg .b32 	%f<4>;
	.reg .b64 	%rd<11>;

	ld.param.u64 	%rd1, [_ZN5cntns17vector_mul_kernelEPKfS1_Pfi_param_0];
	ld.param.u64 	%rd2, [_ZN5cntns17vector_mul_kernelEPKfS1_Pfi_param_1];
	ld.param.u64 	%rd3, [_ZN5cntns17vector_mul_kernelEPKfS1_Pfi_param_2];
	ld.param.u32 	%r2, [_ZN5cntns17vector_mul_kernelEPKfS1_Pfi_param_3];
	mov.u32 	%r3, %ctaid.x;
	mov.u32 	%r4, %ntid.x;
	mov.u32 	%r5, %tid.x;
	mad.lo.s32 	%r1, %r3, %r4, %r5;
	setp.ge.u32 	%p1, %r1, %r2;
	@%p1 bra 	$L__BB5_2;
	cvta.to.global.u64 	%rd4, %rd1;
	cvta.to.global.u64 	%rd5, %rd2;
	cvta.to.global.u64 	%rd6, %rd3;
	mul.wide.u32 	%rd7, %r1, 4;
	add.s64 	%rd8, %rd4, %rd7;
	ld.global.f32 	%f1, [%rd8];
	add.s64 	%rd9, %rd5, %rd7;
	ld.global.f32 	%f2, [%rd9];
	mul.f32 	%f3, %f1, %f2;
	add.s64 	%rd10, %rd6, %rd7;
	st.global.f32 	[%rd10], %f3;
$L__BB5_2:
	ret;

}
	// .globl	_ZN5cntns20vector_scalar_kernelEPKffPfi
.visible .entry _ZN5cntns20vector_scalar_kernelEPKffPfi(
	.param .u64 .ptr .align 1 _ZN5cntns20vector_scalar_kernelEPKffPfi_param_0,
	.param .f32 _ZN5cntns20vector_scalar_kernelEPKffPfi_param_1,
	.param .u64 .ptr .align 1 _ZN5cntns20vector_scalar_kernelEPKffPfi_param_2,
	.param .u32 _ZN5cntns20vector_scalar_kernelEPKffPfi_param_3
)
{
	.reg .pred 	%p<2>;
	.reg .b32 	%r<6>;
	.reg .b32 	%f<4>;
	.reg .b64 	%rd<8>;

	ld.param.u64 	%rd1, [_ZN5cntns20vector_scalar_kernelEPKffPfi_param_0];
	ld.param.f32 	%f1, [_ZN5cntns20vector_scalar_kernelEPKffPfi_param_1];
	ld.param.u64 	%rd2, [_ZN5cntns20vector_scalar_kernelEPKffPfi_param_2];
	ld.param.u32 	%r2, [_ZN5cntns20vector_scalar_kernelEPKffPfi_param_3];
	mov.u32 	%r3, %ctaid.x;
	mov.u32 	%r4, %ntid.x;
	mov.u32 	%r5, %tid.x;
	mad.lo.s32 	%r1, %r3, %r4, %r5;
	setp.ge.u32 	%p1, %r1, %r2;
	@%p1 bra 	$L__BB6_2;
	cvta.to.global.u64 	%rd3, %rd1;
	cvta.to.global.u64 	%rd4, %rd2;
	mul.wide.u32 	%rd5, %r1, 4;
	add.s64 	%rd6, %rd3, %rd5;
	ld.global.f32 	%f2, [%rd6];
	mul.f32 	%f3, %f1, %f2;
	add.s64 	%rd7, %rd4, %rd5;
	st.global.f32 	[%rd7], %f3;
$L__BB6_2:
	ret;

}
	// .globl	_ZN5cntns20outer_product_kernelEPKfS1_Pfjj
.visible .entry _ZN5cntns20outer_product_kernelEPKfS1_Pfjj(
	.param .u64 .ptr .align 1 _ZN5cntns20outer_product_kernelEPKfS1_Pfjj_param_0,
	.param .u64 .ptr .align 1 _ZN5cntns20outer_product_kernelEPKfS1_Pfjj_param_1,
	.param .u64 .ptr .align 1 _ZN5cntns20outer_product_kernelEPKfS1_Pfjj_param_2,
	.param .u32 _ZN5cntns20outer_product_kernelEPKfS1_Pfjj_param_3,
	.param .u32 _ZN5cntns20outer_product_kernelEPKfS1_Pfjj_param_4
)
{
	.reg .pred 	%p<4>;
	.reg .b32 	%r<12>;
	.reg .b32 	%f<4>;
	.reg .b64 	%rd<13>;

	ld.param.u64 	%rd1, [_ZN5cntns20outer_product_kernelEPKfS1_Pfjj_param_0];
	ld.param.u64 	%rd2, [_ZN5cntns20outer_product_kernelEPKfS1_Pfjj_param_1];
	ld.param.u64 	%rd3, [_ZN5cntns20outer_product_kernelEPKfS1_Pfjj_param_2];
	ld.param.u32 	%r3, [_ZN5cntns20outer_product_kernelEPKfS1_Pfjj_param_3];
	ld.param.u32 	%r4, [_ZN5cntns20outer_product_kernelEPKfS1_Pfjj_param_4];
	mov.u32 	%r5, %ctaid.y;
	mov.u32 	%r6, %ntid.y;
	mov.u32 	%r7, %tid.y;
	mad.lo.s32 	%r1, %r5, %r6, %r7;
	mov.u32 	%r8, %ctaid.x;
	mov.u32 	%r9, %ntid.x;
	mov.u32 	%r10, %tid.x;
	mad.lo.s32 	%r2, %r8, %r9, %r10;
	setp.ge.u32 	%p1, %r1, %r3;
	setp.ge.u32 	%p2, %r2, %r4;
	or.pred  	%p3, %p1, %p2;
	@%p3 bra 	$L__BB7_2;
	cvta.to.global.u64 	%rd4, %rd1;
	cvta.to.global.u64 	%rd5, %rd2;
	cvta.to.global.u64 	%rd6, %rd3;
	mul.wide.u32 	%rd7, %r1, 4;
	add.s64 	%rd8, %rd4, %rd7;
	ld.global.f32 	%f1, [%rd8];
	mul.wide.u32 	%rd9, %r2, 4;
	add.s64 	%rd10, %rd5, %rd9;
	ld.global.f32 	%f2, [%rd10];
	mul.f32 	%f3, %f1, %f2;
	mad.lo.s32 	%r11, %r3, %r2, %r1;
	mul.wide.u32 	%rd11, %r11, 4;
	add.s64 	%rd12, %rd6, %rd11;
	st.global.f32 	[%rd12], %f3;
$L__BB7_2:
	ret;

}
	// .globl	_ZN5cntns22max_element_idx_kernelEPKfPmi
.visible .entry _ZN5cntns22max_element_idx_kernelEPKfPmi(
	.param .u64 .ptr .align 1 _ZN5cntns22max_element_idx_kernelEPKfPmi_param_0,
	.param .u64 .ptr .align 1 _ZN5cntns22max_element_idx_kernelEPKfPmi_param_1,
	.param .u32 _ZN5cntns22max_element_idx_kernelEPKfPmi_param_2
)
{
	.reg .pred 	%p<7>;
	.reg .b32 	%r<13>;
	.reg .b32 	%f<3>;
	.reg .b64 	%rd<10>;
	// demoted variable
	.shared .align 4 .b8 _ZZN5cntns22max_element_idx_kernelEPKfPmiE12sharedMemory[1024];
	ld.param.u64 	%rd2, [_ZN5cntns22max_element_idx_kernelEPKfPmi_param_0];
	ld.param.u64 	%rd3, [_ZN5cntns22max_element_idx_kernelEPKfPmi_param_1];
	ld.param.u32 	%r6, [_ZN5cntns22max_element_idx_kernelEPKfPmi_param_2];
	mov.u32 	%r1, %tid.x;
	setp.ge.u32 	%p1, %r1, %r6;
	shl.b32 	%r7, %r1, 2;
	mov.u32 	%r8, _ZZN5cntns22max_element_idx_kernelEPKfPmiE12sharedMemory;
	add.s32 	%r2, %r8, %r7;
	@%p1 bra 	$L__BB8_2;
	st.shared.u32 	[%r2], %r1;
$L__BB8_2:
	bar.sync 	0;
	mov.u32 	%r12, %ntid.x;
	setp.lt.u32 	%p2, %r12, 2;
	@%p2 bra 	$L__BB8_8;
	cvta.to.global.u64 	%rd1, %rd2;
$L__BB8_4:
	mov.u32 	%r4, %r12;
	shr.u32 	%r12, %r4, 1;
	setp.ge.u32 	%p3, %r1, %r12;
	@%p3 bra 	$L__BB8_7;
	ld.shared.u32 	%r9, [%r2];
	add.s32 	%r10, %r9, %r12;
	mul.wide.u32 	%rd4, %r10, 4;
	add.s64 	%rd5, %rd1, %rd4;
	ld.global.f32 	%f1, [%rd5];
	mul.wide.u32 	%rd6, %r9, 4;
	add.s64 	%rd7, %rd1, %rd6;
	ld.global.f32 	%f2, [%rd7];
	setp.leu.f32 	%p4, %f1, %f2;
	@%p4 bra 	$L__BB8_7;
	add.s32 	%r11, %r12, %r1;
	st.shared.u32 	[%r2], %r11;
$L__BB8_7:
	bar.sync 	0;
	setp.gt.u32 	%p5, %r4, 3;
	@%p5 bra 	$L__BB8_4;
$L__BB8_8:
	setp.ne.s32 	%p6, %r1, 0;
	@%p6 bra 	$L__BB8_10;
	ld.shared.u32 	%rd8, [_ZZN5cntns22max_element_idx_kernelEPKfPmiE12sharedMemory];
	cvta.to.global.u64 	%rd9, %rd3;
	st.global.u64 	[%rd9], %rd8;
$L__BB8_10:
	ret;

}


// ===== COMPILED SASS (sm_100) =====

	.target	sm_100

	.elftype	@"ET_EXEC"


//--------------------- .note.nv.tkinfo           --------------------------
	.section	.note.nv.tkinfo,"",@"SHT_NOTE"
	.sectionflags	@"SHF_NOTE_NV_TKINFO"
	.tkinfo
        /*0018*/ 	.word	0x00000002
        /*0030*/ 	.string	""
        /*0030*/ 	.string	"ptxas"
        /*0030*/ 	.string	"Cuda compilation tools, release 13.0, V13.0.88"
        /*0030*/ 	.string	"Build cuda_13.0.r13.0/compiler.36424714_0"
        /*0030*/ 	.string	"-arch sm_100 -m 64 "



//--------------------- .note.nv.cuinfo           --------------------------
	.section	.note.nv.cuinfo,"",@"SHT_NOTE"
	.sectionflags	@"SHF_NOTE_NV_CUINFO"
        /*0018*/ 	.short	0x0002
        /*001a*/ 	.short	0x0064
        /*001c*/ 	.short	0x0082
	.zero		2


//--------------------- .nv.info                  --------------------------
	.section	.nv.info,"",@"SHT_CUDA_INFO"
	.align	4


	//----- nvinfo : EIATTR_REGCOUNT
	.align		4
        /*0000*/ 	.byte	0x04, 0x2f
        /*0002*/ 	.short	(.L_10 - .L_9)
	.align		4
.L_9:
        /*0004*/ 	.word	index@(_ZN5cntns23vector_randomize_kernelEPfffi)
        /*0008*/ 	.word	0x0000001f


	//----- nvinfo : EIATTR_FRAME_SIZE
	.align		4
.L_10:
        /*000c*/ 	.byte	0x04, 0x11
        /*000e*/ 	.short	(.L_12 - .L_11)
	.align		4
.L_11:
        /*0010*/ 	.word	index@(_ZN5cntns23vector_randomize_kernelEPfffi)
        /*0014*/ 	.word	0x00000030


	//----- nvinfo : EIATTR_REGCOUNT
	.align		4
.L_12:
        /*0018*/ 	.byte	0x04, 0x2f
        /*001a*/ 	.short	(.L_14 - .L_13)
	.align		4
.L_13:
        /*001c*/ 	.word	index@(_ZN5cntns18vector_fill_kernelEPffi)
        /*0020*/ 	.word	0x0000000a


	//----- nvinfo : EIATTR_FRAME_SIZE
	.align		4
.L_14:
        /*0024*/ 	.byte	0x04, 0x11
        /*0026*/ 	.short	(.L_16 - .L_15)
	.align		4
.L_15:
        /*0028*/ 	.word	index@(_ZN5cntns18vector_fill_kernelEPffi)
        /*002c*/ 	.word	0x00000000


	//----- nvinfo : EIATTR_REGCOUNT
	.align		4
.L_16:
        /*0030*/ 	.byte	0x04, 0x2f
        /*0032*/ 	.short	(.L_18 - .L_17)
	.align		4
.L_17:
        /*0034*/ 	.word	index@(_ZN5cntns19vector_reset_kernelEPfi)
        /*0038*/ 	.word	0x00000008


	//----- nvinfo : EIATTR_FRAME_SIZE
	.align		4
.L_18:
        /*003c*/ 	.byte	0x04, 0x11
        /*003e*/ 	.short	(.L_20 - .L_19)
	.align		4
.L_19:
        /*0040*/ 	.word	index@(_ZN5cntns19vector_reset_kernelEPfi)
        /*0044*/ 	.word	0x00000000


	//----- nvinfo : EIATTR_REGCOUNT
	.align		4
.L_20:
        /*0048*/ 	.byte	0x04, 0x2f
        /*004a*/ 	.short	(.L_22 - .L_21)
	.align		4
.L_21:
        /*004c*/ 	.word	index@(_ZN5cntns17vector_add_kernelEPKfS1_Pfi)
        /*0050*/ 	.word	0x0000000c


	//----- nvinfo : EIATTR_FRAME_SIZE
	.align		4
.L_22:
        /*0054*/ 	.byte	0x04, 0x11
        /*0056*/ 	.short	(.L_24 - .L_23)
	.align		4
.L_23:
        /*0058*/ 	.word	index@(_ZN5cntns17vector_add_kernelEPKfS1_Pfi)
        /*005c*/ 	.word	0x00000000


	//----- nvinfo : EIATTR_REGCOUNT
	.align		4
.L_24:
        /*0060*/ 	.byte	0x04, 0x2f
        /*0062*/ 	.short	(.L_26 - .L_25)
	.align		4
.L_25:
        /*0064*/ 	.word	index@(_ZN5cntns17vector_sub_kernelEPKfS1_Pfi)
        /*0068*/ 	.word	0x0000000c


	//----- nvinfo : EIATTR_FRAME_SIZE
	.align		4
.L_26:
        /*006c*/ 	.byte	0x04, 0x11
        /*006e*/ 	.short	(.L_28 - .L_27)
	.align		4
.L_27:
        /*0070*/ 	.word	index@(_ZN5cntns17vector_sub_kernelEPKfS1_Pfi)
        /*0074*/ 	.word	0x00000000


	//----- nvinfo : EIATTR_REGCOUNT
	.align		4
.L_28:
        /*0078*/ 	.byte	0x04, 0x2f
        /*007a*/ 	.short	(.L_30 - .L_29)
	.align		4
.L_29:
        /*007c*/ 	.word	index@(_ZN5cntns17vector_mul_kernelEPKfS1_Pfi)
        /*0080*/ 	.word	0x0000000c


	//----- nvinfo : EIATTR_FRAME_SIZE
	.align		4
.L_30:
        /*0084*/ 	.byte	0x04, 0x11
        /*0086*/ 	.short	(.L_32 - .L_31)
	.align		4
.L_31:
        /*0088*/ 	.word	index@(_ZN5cntns17vector_mul_kernelEPKfS1_Pfi)
        /*008c*/ 	.word	0x00000000


	//----- nvinfo : EIATTR_REGCOUNT
	.align		4
.L_32:
        /*0090*/ 	.byte	0x04, 0x2f
        /*0092*/ 	.short	(.L_34 - .L_33)
	.align		4
.L_33:
        /*0094*/ 	.word	index@(_ZN5cntns20vector_scalar_kernelEPKffPfi)
        /*0098*/ 	.word	0x0000000a


	//----- nvinfo : EIATTR_FRAME_SIZE
	.align		4
.L_34:
        /*009c*/ 	.byte	0x04, 0x11
        /*009e*/ 	.short	(.L_36 - .L_35)
	.align		4
.L_35:
        /*00a0*/ 	.word	index@(_ZN5cntns20vector_scalar_kernelEPKffPfi)
        /*00a4*/ 	.word	0x00000000


	//----- nvinfo : EIATTR_REGCOUNT
	.align		4
.L_36:
        /*00a8*/ 	.byte	0x04, 0x2f
        /*00aa*/ 	.short	(.L_38 - .L_37)
	.align		4
.L_37:
        /*00ac*/ 	.word	index@(_ZN5cntns20outer_product_kernelEPKfS1_Pfjj)
        /*00b0*/ 	.word	0x0000000c


	//----- nvinfo : EIATTR_FRAME_SIZE
	.align		4
.L_38:
        /*00b4*/ 	.byte	0x04, 0x11
        /*00b6*/ 	.short	(.L_40 - .L_39)
	.align		4
.L_39:
        /*00b8*/ 	.word	index@(_ZN5cntns20outer_product_kernelEPKfS1_Pfjj)
        /*00bc*/ 	.word	0x00000000


	//----- nvinfo : EIATTR_REGCOUNT
	.align		4
.L_40:
        /*00c0*/ 	.byte	0x04, 0x2f
        /*00c2*/ 	.short	(.L_42 - .L_41)
	.align		4
.L_41:
        /*00c4*/ 	.word	index@(_ZN5cntns22max_element_idx_kernelEPKfPmi)
        /*00c8*/ 	.word	0x0000000e


	//----- nvinfo : EIATTR_FRAME_SIZE
	.align		4
.L_42:
        /*00cc*/ 	.byte	0x04, 0x11
        /*00ce*/ 	.short	(.L_44 - .L_43)
	.align		4
.L_43:
        /*00d0*/ 	.word	index@(_ZN5cntns22max_element_idx_kernelEPKfPmi)
        /*00d4*/ 	.word	0x00000000


	//----- nvinfo : EIATTR_MIN_STACK_SIZE
	.align		4
.L_44:
        /*00d8*/ 	.byte	0x04, 0x12
        /*00da*/ 	.short	(.L_46 - .L_45)
	.align		4
.L_45:
        /*00dc*/ 	.word	index@(_ZN5cntns22max_element_idx_kernelEPKfPmi)
        /*00e0*/ 	.word	0x00000000


	//----- nvinfo : EIATTR_MIN_STACK_SIZE
	.align		4
.L_46:
        /*00e4*/ 	.byte	0x04, 0x12
        /*00e6*/ 	.short	(.L_48 - .L_47)
	.align		4
.L_47:
        /*00e8*/ 	.word	index@(_ZN5cntns20outer_product_kernelEPKfS1_Pfjj)
        /*00ec*/ 	.word	0x00000000


	//----- nvinfo : EIATTR_MIN_STACK_SIZE
	.align		4
.L_48:
        /*00f0*/ 	.byte	0x04, 0x12
        /*00f2*/ 	.short	(.L_50 - .L_49)
	.align		4
.L_49:
        /*00f4*/ 	.word	index@(_ZN5cntns20vector_scalar_kernelEPKffPfi)
        /*00f8*/ 	.word	0x00000000


	//----- nvinfo : EIATTR_MIN_STACK_SIZE
	.align		4
.L_50:
        /*00fc*/ 	.byte	0x04, 0x12
        /*00fe*/ 	.short	(.L_52 - .L_51)
	.align		4
.L_51:
        /*0100*/ 	.word	index@(_ZN5cntns17vector_mul_kernelEPKfS1_Pfi)
        /*0104*/ 	.word	0x00000000


	//----- nvinfo : EIATTR_MIN_STACK_SIZE
	.align		4
.L_52:
        /*0108*/ 	.byte	0x04, 0x12
        /*010a*/ 	.short	(.L_54 - .L_53)
	.align		4
.L_53:
        /*010c*/ 	.word	index@(_ZN5cntns17vector_sub_kernelEPKfS1_Pfi)
        /*0110*/ 	.word	0x00000000


	//----- nvinfo : EIATTR_MIN_STACK_SIZE
	.align		4
.L_54:
        /*0114*/ 	.byte	0x04, 0x12
        /*0116*/ 	.short	(.L_56 - .L_55)
	.align		4
.L_55:
        /*0118*/ 	.word	index@(_ZN5cntns17vector_add_kernelEPKfS1_Pfi)
        /*011c*/ 	.word	0x00000000


	//----- nvinfo : EIATTR_MIN_STACK_SIZE
	.align		4
.L_56:
        /*0120*/ 	.byte	0x04, 0x12
        /*0122*/ 	.short	(.L_58 - .L_57)
	.align		4
.L_57:
        /*0124*/ 	.word	index@(_ZN5cntns19vector_reset_kernelEPfi)
        /*0128*/ 	.word	0x00000000


	//----- nvinfo : EIATTR_MIN_STACK_SIZE
	.align		4
.L_58:
        /*012c*/ 	.byte	0x04, 0x12
        /*012e*/ 	.short	(.L_60 - .L_59)
	.align		4
.L_59:
        /*0130*/ 	.word	index@(_ZN5cntns18vector_fill_kernelEPffi)
        /*0134*/ 	.word	0x00000000


	//----- nvinfo : EIATTR_MIN_STACK_SIZE
	.align		4
.L_60:
        /*0138*/ 	.byte	0x04, 0x12
        /*013a*/ 	.short	(.L_62 - .L_61)
	.align		4
.L_61:
        /*013c*/ 	.word	index@(_ZN5cntns23vector_randomize_kernelEPfffi)
        /*0140*/ 	.word	0x00000030
.L_62:


//--------------------- .nv.compat                --------------------------
	.section	.nv.compat,"",@"SHT_CUDA_COMPAT_INFO"
	.align	4
        /*0000*/ 	.byte	0x02, 0x09, 0x00, 0x00, 0x02, 0x02, 0x01, 0x00, 0x02, 0x05, 0x05, 0x00, 0x03, 0x07, 0x01, 0x01
        /*0010*/ 	.byte	0x02, 0x03, 0x00, 0x00, 0x02, 0x06, 0x01, 0x00, 0x04, 0x0b, 0x08, 0x00, 0x09, 0x00, 0x00, 0x00
        /*0020*/ 	.byte	0x00, 0x00, 0x00, 0x00


//--------------------- .nv.info._ZN5cntns22max_element_idx_kernelEPKfPmi --------------------------
	.section	.nv.info._ZN5cntns22max_element_idx_kernelEPKfPmi,"",@"SHT_CUDA_INFO"
	.sectionflags	@""
	.align	4


	//----- nvinfo : EIATTR_CUDA_API_VERSION
	.align		4
        /*0000*/ 	.byte	0x04, 0x37
        /*0002*/ 	.short	(.L_64 - .L_63)
.L_63:
        /*0004*/ 	.word	0x00000082


	//----- nvinfo : EIATTR_KPARAM_INFO
	.align		4
.L_64:
        /*0008*/ 	.byte	0x04, 0x17
        /*000a*/ 	.short	(.L_66 - .L_65)
.L_65:
        /*000c*/ 	.word	0x00000000
        /*0010*/ 	.short	0x0002
        /*0012*/ 	.short	0x0010
        /*0014*/ 	.byte	0x00, 0xf0, 0x11, 0x00


	//----- nvinfo : EIATTR_KPARAM_INFO
	.align		4
.L_66:
        /*0018*/ 	.byte	0x04, 0x17
        /*001a*/ 	.short	(.L_68 - .L_67)
.L_67:
        /*001c*/ 	.word	0x00000000
        /*0020*/ 	.short	0x0001
        /*0022*/ 	.short	0x0008
        /*0024*/ 	.byte	0x00, 0xf5, 0x21, 0x00


	//----- nvinfo : EIATTR_KPARAM_INFO
	.align		4
.L_68:
        /*0028*/ 	.byte	0x04, 0x17
        /*002a*/ 	.short	(.L_70 - .L_69)
.L_69:
        /*002c*/ 	.word	0x00000000
        /*0030*/ 	.short	0x0000
        /*0032*/ 	.short	0x0000
        /*0034*/ 	.byte	0x00, 0xf5, 0x21, 0x00


	//----- nvinfo : EIATTR_SPARSE_MMA_MASK
	.align		4
.L_70:
        /*0038*/ 	.byte	0x03, 0x50
        /*003a*/ 	.short	0x0000


	//----- nvinfo : EIATTR_MAXREG_COUNT
	.align		4
        /*003c*/ 	.byte	0x03, 0x1b
        /*003e*/ 	.short	0x00ff


	//----- nvinfo : EIATTR_NUM_BARRIERS
	.align		4
        /*0040*/ 	.byte	0x02, 0x4c
        /*0042*/ 	.byte	0x01
	.zero		1


	//----- nvinfo : EIATTR_MERCURY_ISA_VERSION
	.align		4
        /*0044*/ 	.byte	0x03, 0x5f
        /*0046*/ 	.short	0x0101


	//----- nvinfo : EIATTR_VRC_CTA_INIT_COUNT
	.align		4
        /*0048*/ 	.byte	0x02, 0x4a
	.zero		1
	.zero		1


	//----- nvinfo : EIATTR_EXIT_INSTR_OFFSETS
	.align		4
        /*004c*/ 	.byte	0x04, 0x1c
        /*004e*/ 	.short	(.L_72 - .L_71)


	//   ....[0]....
.L_71:
        /*0050*/ 	.word	0x00000220


	//   ....[1]....
        /*0054*/ 	.word	0x000002a0


	//----- nvinfo : EIATTR_CRS_STACK_SIZE
	.align		4
.L_72:
        /*0058*/ 	.byte	0x04, 0x1e
        /*005a*/ 	.short	(.L_74 - .L_73)
.L_73:
        /*005c*/ 	.word	0x00000000


	//----- nvinfo : EIATTR_CBANK_PARAM_SIZE
	.align		4
.L_74:
        /*0060*/ 	.byte	0x03, 0x19
        /*0062*/ 	.short	0x0014


	//----- nvinfo : EIATTR_PARAM_CBANK
	.align		4
        /*0064*/ 	.byte	0x04, 0x0a
        /*0066*/ 	.short	(.L_76 - .L_75)
	.align		4
.L_75:
        /*0068*/ 	.word	index@(.nv.constant0._ZN5cntns22max_element_idx_kernelEPKfPmi)
        /*006c*/ 	.short	0x0380
        /*006e*/ 	.short	0x0014


	//----- nvinfo : EIATTR_SW_WAR
	.align		4
.L_76:
        /*0070*/ 	.byte	0x04, 0x36
        /*0072*/ 	.short	(.L_78 - .L_77)
.L_77:
        /*0074*/ 	.word	0x00000008
.L_78:


//--------------------- .nv.info._ZN5cntns20outer_product_kernelEPKfS1_Pfjj --------------------------
	.section	.nv.info._ZN5cntns20outer_product_kernelEPKfS1_Pfjj,"",@"SHT_CUDA_INFO"
	.sectionflags	@""
	.align	4


	//----- nvinfo : EIATTR_CUDA_API_VERSION
	.align		4
        /*0000*/ 	.byte	0x04, 0x37
        /*0002*/ 	.short	(.L_80 - .L_79)
.L_79:
        /*0004*/ 	.word	0x00000082


	//----- nvinfo : EIATTR_KPARAM_INFO
	.align		4
.L_80:
        /*0008*/ 	.byte	0x04, 0x17
        /*000a*/ 	.short	(.L_82 - .L_81)
.L_81:
        /*000c*/ 	.word	0x00000000
        /*0010*/ 	.short	0x0004
        /*0012*/ 	.short	0x001c
        /*0014*/ 	.byte	0x00, 0xf0, 0x11, 0x00


	//----- nvinfo : EIATTR_KPARAM_INFO
	.align		4
.L_82:
        /*0018*/ 	.byte	0x04, 0x17
        /*001a*/ 	.short	(.L_84 - .L_83)
.L_83:
        /*001c*/ 	.word	0x00000000
        /*0020*/ 	.short	0x0003
        /*0022*/ 	.short	0x0018
        /*0024*/ 	.byte	0x00, 0xf0, 0x11, 0x00


	//----- nvinfo : EIATTR_KPARAM_INFO
	.align		4
.L_84:
        /*0028*/ 	.byte	0x04, 0x17
        /*002a*/ 	.short	(.L_86 - .L_85)
.L_85:
        /*002c*/ 	.word	0x00000000
        /*0030*/ 	.short	0x0002
        /*0032*/ 	.short	0x0010
        /*0034*/ 	.byte	0x00, 0xf5, 0x21, 0x00


	//----- nvinfo : EIATTR_KPARAM_INFO
	.align		4
.L_86:
        /*0038*/ 	.byte	0x04, 0x17
        /*003a*/ 	.short	(.L_88 - .L_87)
.L_87:
        /*003c*/ 	.word	0x00000000
        /*0040*/ 	.short	0x0001
        /*0042*/ 	.short	0x0008
        /*0044*/ 	.byte	0x00, 0xf5, 0x21, 0x00


	//----- nvinfo : EIATTR_KPARAM_INFO
	.align		4
.L_88:
        /*0048*/ 	.byte	0x04, 0x17
        /*004a*/ 	.short	(.L_90 - .L_89)
.L_89:
        /*004c*/ 	.word	0x00000000
        /*0050*/ 	.short	0x0000
        /*0052*/ 	.short	0x0000
        /*0054*/ 	.byte	0x00, 0xf5, 0x21, 0x00


	//----- nvinfo : EIATTR_SPARSE_MMA_MASK
	.align		4
.L_90:
        /*0058*/ 	.byte	0x03, 0x50
        /*005a*/ 	.short	0x0000


	//----- nvinfo : EIATTR_MAXREG_COUNT
	.align		4
        /*005c*/ 	.byte	0x03, 0x1b
        /*005e*/ 	.short	0x00ff


	//----- nvinfo : EIATTR_MERCURY_ISA_VERSION
	.align		4
        /*0060*/ 	.byte	0x03, 0x5f
        /*0062*/ 	.short	0x0101


	//----- nvinfo : EIATTR_VRC_CTA_INIT_COUNT
	.align		4
        /*0064*/ 	.byte	0x02, 0x4a
	.zero		1
	.zero		1


	//----- nvinfo : EIATTR_EXIT_INSTR_OFFSETS
	.align		4
        /*0068*/ 	.byte	0x04, 0x1c
        /*006a*/ 	.short	(.L_92 - .L_91)


	//   ....[0]....
.L_91:
        /*006c*/ 	.word	0x000000c0


	//   ....[1]....
        /*0070*/ 	.word	0x00000190


	//----- nvinfo : EIATTR_CBANK_PARAM_SIZE
	.align		4
.L_92:
        /*0074*/ 	.byte	0x03, 0x19
        /*0076*/ 	.short	0x0020


	//----- nvinfo : EIATTR_PARAM_CBANK
	.align		4
        /*0078*/ 	.byte	0x04, 0x0a
        /*007a*/ 	.short	(.L_94 - .L_93)
	.align		4
.L_93:
        /*007c*/ 	.word	index@(.nv.constant0._ZN5cntns20outer_product_kernelEPKfS1_Pfjj)
        /*0080*/ 	.short	0x0380
        /*0082*/ 	.short	0x0020


	//----- nvinfo : EIATTR_SW_WAR
	.align		4
.L_94:
        /*0084*/ 	.byte	0x04, 0x36
        /*0086*/ 	.short	(.L_96 - .L_95)
.L_95:
        /*0088*/ 	.word	0x00000008
.L_96:


//--------------------- .nv.info._ZN5cntns20vector_scalar_kernelEPKffPfi --------------------------
	.section	.nv.info._ZN5cntns20vector_scalar_kernelEPKffPfi,"",@"SHT_CUDA_INFO"
	.sectionflags	@""
	.align	4


	//----- nvinfo : EIATTR_CUDA_API_VERSION
	.align		4
        /*0000*/ 	.byte	0x04, 0x37
        /*0002*/ 	.short	(.L_98 - .L_97)
.L_97:
        /*0004*/ 	.word	0x00000082


	//----- nvinfo : EIATTR_KPARAM_INFO
	.align		4
.L_98:
        /*0008*/ 	.byte	0x04, 0x17
        /*000a*/ 	.short	(.L_100 - .L_99)
.L_99:
        /*000c*/ 	.word	0x00000000
        /*0010*/ 	.short	0x0003
        /*0012*/ 	.short	0x0018
        /*0014*/ 	.byte	0x00, 0xf0, 0x11, 0x00


	//----- nvinfo : EIATTR_KPARAM_INFO
	.align		4
.L_100:
        /*0018*/ 	.byte	0x04, 0x17
        /*001a*/ 	.short	(.L_102 - .L_101)
.L_101:
        /*001c*/ 	.word	0x00000000
        /*0020*/ 	.short	0x0002
        /*0022*/ 	.short	0x0010
        /*0024*/ 	.byte	0x00, 0xf5, 0x21, 0x00


	//----- nvinfo : EIATTR_KPARAM_INFO
	.align		4
.L_102:
        /*0028*/ 	.byte	0x04, 0x17
        /*002a*/ 	.short	(.L_104 - .L_103)
.L_103:
        /*002c*/ 	.word	0x00000000
        /*0030*/ 	.short	0x0001
        /*0032*/ 	.short	0x0008
        /*0034*/ 	.byte	0x00, 0xf0, 0x11, 0x00


	//----- nvinfo : EIATTR_KPARAM_INFO
	.align		4
.L_104:
        /*0038*/ 	.byte	0x04, 0x17
        /*003a*/ 	.short	(.L_106 - .L_105)
.L_105:
        /*003c*/ 	.word	0x00000000
        /*0040*/ 	.short	0x0000
        /*0042*/ 	.short	0x0000
        /*0044*/ 	.byte	0x00, 0xf5, 0x21, 0x00


	//----- nvinfo : EIATTR_SPARSE_MMA_MASK
	.align		4
.L_106:
        /*0048*/ 	.byte	0x03, 0x50
        /*004a*/ 	.short	0x0000


	//----- nvinfo : EIATTR_MAXREG_COUNT
	.align		4
        /*004c*/ 	.byte	0x03, 0x1b
        /*004e*/ 	.short	0x00ff


	//----- nvinfo : EIATTR_MERCURY_ISA_VERSION
	.align		4
        /*0050*/ 	.byte	0x03, 0x5f
        /*0052*/ 	.short	0x0101


	//----- nvinfo : EIATTR_VRC_CTA_INIT_COUNT
	.align		4
        /*0054*/ 	.byte	0x02, 0x4a
	.zero		1
	.zero		1


	//----- nvinfo : EIATTR_EXIT_INSTR_OFFSETS
	.align		4
        /*0058*/ 	.byte	0x04, 0x1c
        /*005a*/ 	.short	(.L_108 - .L_107)


	//   ....[0]....
.L_107:
        /*005c*/ 	.word	0x00000070


	//   ....[1]....
        /*0060*/ 	.word	0x00000110


	//----- nvinfo : EIATTR_CBANK_PARAM_SIZE
	.align		4
.L_108:
        /*0064*/ 	.byte	0x03, 0x19
        /*0066*/ 	.short	0x001c


	//----- nvinfo : EIATTR_PARAM_CBANK
	.align		4
        /*0068*/ 	.byte	0x04, 0x0a
        /*006a*/ 	.short	(.L_110 - .L_109)
	.align		4
.L_109:
        /*006c*/ 	.word	index@(.nv.constant0._ZN5cntns20vector_scalar_kernelEPKffPfi)
        /*0070*/ 	.short	0x0380
        /*0072*/ 	.short	0x001c


	//----- nvinfo : EIATTR_SW_WAR
	.align		4
.L_110:
        /*0074*/ 	.byte	0x04, 0x36
        /*0076*/ 	.short	(.L_112 - .L_111)
.L_111:
        /*0078*/ 	.word	0x00000008
.L_112:


//--------------------- .nv.info._ZN5cntns17vector_mul_kernelEPKfS1_Pfi --------------------------
	.section	.nv.info._ZN5cntns17vector_mul_kernelEPKfS1_Pfi,"",@"SHT_CUDA_INFO"
	.sectionflags	@""
	.align	4


	//----- nvinfo : EIATTR_CUDA_API_VERSION
	.align		4
        /*0000*/ 	.byte	0x04, 0x37
        /*0002*/ 	.short	(.L_114 - .L_113)
.L_113:
        /*0004*/ 	.word	0x00000082


	//----- nvinfo : EIATTR_KPARAM_INFO
	.align		4
.L_114:
        /*0008*/ 	.byte	0x04, 0x17
        /*000a*/ 	.short	(.L_116 - .L_115)
.L_115:
        /*000c*/ 	.word	0x00000000
        /*0010*/ 	.short	0x0003
        /*0012*/ 	.short	0x0018
        /*0014*/ 	.byte	0x00, 0xf0, 0x11, 0x00


	//----- nvinfo : EIATTR_KPARAM_INFO
	.align		4
.L_116:
        /*0018*/ 	.byte	0x04, 0x17
        /*001a*/ 	.short	(.L_118 - .L_117)
.L_117:
        /*001c*/ 	.word	0x00000000
        /*0020*/ 	.short	0x0002
        /*0022*/ 	.short	0x0010
        /*0024*/ 	.byte	0x00, 0xf5, 0x21, 0x00


	//----- nvinfo : EIATTR_KPARAM_INFO
	.align		4
.L_118:
        /*0028*/ 	.byte	0x04, 0x17
        /*002a*/ 	.short	(.L_120 - .L_119)
.L_119:
        /*002c*/ 	.word	0x00000000
        /*0030*/ 	.short	0x0001
        /*0032*/ 	.short	0x0008
        /*0034*/ 	.byte	0x00, 0xf5, 0x21, 0x00


	//----- nvinfo : EIATTR_KPARAM_INFO
	.align		4
.L_120:
        /*0038*/ 	.byte	0x04, 0x17
        /*003a*/ 	.short	(.L_122 - .L_121)
.L_121:
        /*003c*/ 	.word	0x00000000
        /*0040*/ 	.short	0x0000
        /*0042*/ 	.short	0x0000
        /*0044*/ 	.byte	0x00, 0xf5, 0x21, 0x00


	//----- nvinfo : EIATTR_SPARSE_MMA_MASK
	.align		4
.L_122:
        /*0048*/ 	.byte	0x03, 0x50
        /*004a*/ 	.short	0x0000


	//----- nvinfo : EIATTR_MAXREG_COUNT
	.align		4
        /*004c*/ 	.byte	0x03, 0x1b
        /*004e*/ 	.short	0x00ff


	//----- nvinfo : EIATTR_MERCURY_ISA_VERSION
	.align		4
        /*0050*/ 	.byte	0x03, 0x5f
        /*0052*/ 	.short	0x0101


	//----- nvinfo : EIATTR_VRC_CTA_INIT_COUNT
	.align		4
        /*0054*/ 	.byte	0x02, 0x4a
	.zero		1
	.zero		1


	//----- nvinfo : EIATTR_EXIT_INSTR_OFFSETS
	.align		4
        /*0058*/ 	.byte	0x04, 0x1c
        /*005a*/ 	.short	(.L_124 - .L_123)


	//   ....[0]....
.L_123:
        /*005c*/ 	.word	0x00000070


	//   ....[1]....
        /*0060*/ 	.word	0x00000130


	//----- nvinfo : EIATTR_CBANK_PARAM_SIZE
	.align		4
.L_124:
        /*0064*/ 	.byte	0x03, 0x19
        /*0066*/ 	.short	0x001c


	//----- nvinfo : EIATTR_PARAM_CBANK
	.align		4
        /*0068*/ 	.byte	0x04, 0x0a
        /*006a*/ 	.short	(.L_126 - .L_125)
	.align		4
.L_125:
        /*006c*/ 	.word	index@(.nv.constant0._ZN5cntns17vector_mul_kernelEPKfS1_Pfi)
        /*0070*/ 	.short	0x0380
        /*0072*/ 	.short	0x001c


	//----- nvinfo : EIATTR_SW_WAR
	.align		4
.L_126:
        /*0074*/ 	.byte	0x04, 0x36
        /*0076*/ 	.short	(.L_128 - .L_127)
.L_127:
        /*0078*/ 	.word	0x00000008
.L_128:


//--------------------- .nv.info._ZN5cntns17vector_sub_kernelEPKfS1_Pfi --------------------------
	.section	.nv.info._ZN5cntns17vector_sub_kernelEPKfS1_Pfi,"",@"SHT_CUDA_INFO"
	.sectionflags	@""
	.align	4


	//----- nvinfo : EIATTR_CUDA_API_VERSION
	.align		4
        /*0000*/ 	.byte	0x04, 0x37
        /*0002*/ 	.short	(.L_130 - .L_129)
.L_129:
        /*0004*/ 	.word	0x00000082


	//----- nvinfo : EIATTR_KPARAM_INFO
	.align		4
.L_130:
        /*0008*/ 	.byte	0x04, 0x17
        /*000a*/ 	.short	(.L_132 - .L_131)
.L_131:
        /*000c*/ 	.word	0x00000000
        /*0010*/ 	.short	0x0003
        /*0012*/ 	.short	0x0018
        /*0014*/ 	.byte	0x00, 0xf0, 0x11, 0x00


	//----- nvinfo : EIATTR_KPARAM_INFO
	.align		4
.L_132:
        /*0018*/ 	.byte	0x04, 0x17
        /*001a*/ 	.short	(.L_134 - .L_133)
.L_133:
        /*001c*/ 	.word	0x00000000
        /*0020*/ 	.short	0x0002
        /*0022*/ 	.short	0x0010
        /*0024*/ 	.byte	0x00, 0xf5, 0x21, 0x00


	//----- nvinfo : EIATTR_KPARAM_INFO
	.align		4
.L_134:
        /*0028*/ 	.byte	0x04, 0x17
        /*002a*/ 	.short	(.L_136 - .L_135)
.L_135:
        /*002c*/ 	.word	0x00000000
        /*0030*/ 	.short	0x0001
        /*0032*/ 	.short	0x0008
        /*0034*/ 	.byte	0x00, 0xf5, 0x21, 0x00


	//----- nvinfo : EIATTR_KPARAM_INFO
	.align		4
.L_136:
        /*0038*/ 	.byte	0x04, 0x17
        /*003a*/ 	.short	(.L_138 - .L_137)
.L_137:
        /*003c*/ 	.word	0x00000000
        /*0040*/ 	.short	0x0000
        /*0042*/ 	.short	0x0000
        /*0044*/ 	.byte	0x00, 0xf5, 0x21, 0x00


	//----- nvinfo : EIATTR_SPARSE_MMA_MASK
	.align		4
.L_138:
        /*0048*/ 	.byte	0x03, 0x50
        /*004a*/ 	.short	0x0000


	//----- nvinfo : EIATTR_MAXREG_COUNT
	.align		4
        /*004c*/ 	.byte	0x03, 0x1b
        /*004e*/ 	.short	0x00ff


	//----- nvinfo : EIATTR_MERCURY_ISA_VERSION
	.align		4
        /*0050*/ 	.byte	0x03, 0x5f
        /*0052*/ 	.short	0x0101


	//----- nvinfo : EIATTR_VRC_CTA_INIT_COUNT
	.align		4
        /*0054*/ 	.byte	0x02, 0x4a
	.zero		1
	.zero		1


	//----- nvinfo : EIATTR_EXIT_INSTR_OFFSETS
	.align		4
        /*0058*/ 	.byte	0x04, 0x1c
        /*005a*/ 	.short	(.L_140 - .L_139)


	//   ....[0]....
.L_139:
        /*005c*/ 	.word	0x00000070


	//   ....[1]....
        /*0060*/ 	.word	0x00000130


	//----- nvinfo : EIATTR_CBANK_PARAM_SIZE
	.align		4
.L_140:
        /*0064*/ 	.byte	0x03, 0x19
        /*0066*/ 	.short	0x001c


	//----- nvinfo : EIATTR_PARAM_CBANK
	.align		4
        /*0068*/ 	.byte	0x04, 0x0a
        /*006a*/ 	.short	(.L_142 - .L_141)
	.align		4
.L_141:
        /*006c*/ 	.word	index@(.nv.constant0._ZN5cntns17vector_sub_kernelEPKfS1_Pfi)
        /*0070*/ 	.short	0x0380
        /*0072*/ 	.short	0x001c


	//----- nvinfo : EIATTR_SW_WAR
	.align		4
.L_142:
        /*0074*/ 	.byte	0x04, 0x36
        /*0076*/ 	.short	(.L_144 - .L_143)
.L_143:
        /*0078*/ 	.word	0x00000008
.L_144:


//--------------------- .nv.info._ZN5cntns17vector_add_kernelEPKfS1_Pfi --------------------------
	.section	.nv.info._ZN5cntns17vector_add_kernelEPKfS1_Pfi,"",@"SHT_CUDA_INFO"
	.sectionflags	@""
	.align	4


	//----- nvinfo : EIATTR_CUDA_API_VERSION
	.align		4
        /*0000*/ 	.byte	0x04, 0x37
        /*0002*/ 	.short	(.L_146 - .L_145)
.L_145:
        /*0004*/ 	.word	0x00000082


	//----- nvinfo : EIATTR_KPARAM_INFO
	.align		4
.L_146:
        /*0008*/ 	.byte	0x04, 0x17
        /*000a*/ 	.short	(.L_148 - .L_147)
.L_147:
        /*000c*/ 	.word	0x00000000
        /*0010*/ 	.short	0x0003
        /*0012*/ 	.short	0x0018
        /*0014*/ 	.byte	0x00, 0xf0, 0x11, 0x00


	//----- nvinfo : EIATTR_KPARAM_INFO
	.align		4
.L_148:
        /*0018*/ 	.byte	0x04, 0x17
        /*001a*/ 	.short	(.L_150 - .L_149)
.L_149:
        /*001c*/ 	.word	0x00000000
        /*0020*/ 	.short	0x0002
        /*0022*/ 	.short	0x0010
        /*0024*/ 	.byte	0x00, 0xf5, 0x21, 0x00


	//----- nvinfo : EIATTR_KPARAM_INFO
	.align		4
.L_150:
        /*0028*/ 	.byte	0x04, 0x17
        /*002a*/ 	.short	(.L_152 - .L_151)
.L_151:
        /*002c*/ 	.word	0x00000000
        /*0030*/ 	.short	0x0001
        /*0032*/ 	.short	0x0008
        /*0034*/ 	.byte	0x00, 0xf5, 0x21, 0x00


	//----- nvinfo : EIATTR_KPARAM_INFO
	.align		4
.L_152:
        /*0038*/ 	.byte	0x04, 0x17
        /*003a*/ 	.short	(.L_154 - .L_153)
.L_153:
        /*003c*/ 	.word	0x00000000
        /*0040*/ 	.short	0x0000
        /*0042*/ 	.short	0x0000
        /*0044*/ 	.byte	0x00, 0xf5, 0x21, 0x00


	//----- nvinfo : EIATTR_SPARSE_MMA_MASK
	.align		4
.L_154:
        /*0048*/ 	.byte	0x03, 0x50
        /*004a*/ 	.short	0x0000


	//----- nvinfo : EIATTR_MAXREG_COUNT
	.align		4
        /*004c*/ 	.byte	0x03, 0x1b
        /*004e*/ 	.short	0x00ff


	//----- nvinfo : EIATTR_MERCURY_ISA_VERSION
	.align		4
        /*0050*/ 	.byte	0x03, 0x5f
        /*0052*/ 	.short	0x0101


	//----- nvinfo : EIATTR_VRC_CTA_INIT_COUNT
	.align		4
        /*0054*/ 	.byte	0x02, 0x4a
	.zero		1
	.zero		1


	//----- nvinfo : EIATTR_EXIT_INSTR_OFFSETS
	.align		4
        /*0058*/ 	.byte	0x04, 0x1c
        /*005a*/ 	.short	(.L_156 - .L_155)


	//   ....[0]....
.L_155:
        /*005c*/ 	.word	0x00000070


	//   ....[1]....
        /*0060*/ 	.word	0x00000130


	//----- nvinfo : EIATTR_CBANK_PARAM_SIZE
	.align		4
.L_156:
        /*0064*/ 	.byte	0x03, 0x19
        /*0066*/ 	.short	0x001c


	//----- nvinfo : EIATTR_PARAM_CBANK
	.align		4
        /*0068*/ 	.byte	0x04, 0x0a
        /*006a*/ 	.short	(.L_158 - .L_157)
	.align		4
.L_157:
        /*006c*/ 	.word	index@(.nv.constant0._ZN5cntns17vector_add_kernelEPKfS1_Pfi)
        /*0070*/ 	.short	0x0380
        /*0072*/ 	.short	0x001c


	//----- nvinfo : EIATTR_SW_WAR
	.align		4
.L_158:
        /*0074*/ 	.byte	0x04, 0x36
        /*0076*/ 	.short	(.L_160 - .L_159)
.L_159:
        /*0078*/ 	.word	0x00000008
.L_160:


//--------------------- .nv.info._ZN5cntns19vector_reset_kernelEPfi --------------------------
	.section	.nv.info._ZN5cntns19vector_reset_kernelEPfi,"",@"SHT_CUDA_INFO"
	.sectionflags	@""
	.align	4


	//----- nvinfo : EIATTR_CUDA_API_VERSION
	.align		4
        /*0000*/ 	.byte	0x04, 0x37
        /*0002*/ 	.short	(.L_162 - .L_161)
.L_161:
        /*0004*/ 	.word	0x00000082


	//----- nvinfo : EIATTR_KPARAM_INFO
	.align		4
.L_162:
        /*0008*/ 	.byte	0x04, 0x17
        /*000a*/ 	.short	(.L_164 - .L_163)
.L_163:
        /*000c*/ 	.word	0x00000000
        /*0010*/ 	.short	0x0001
        /*0012*/ 	.short	0x0008
        /*0014*/ 	.byte	0x00, 0xf0, 0x11, 0x00


	//----- nvinfo : EIATTR_KPARAM_INFO
	.align		4
.L_164:
        /*0018*/ 	.byte	0x04, 0x17
        /*001a*/ 	.short	(.L_166 - .L_165)
.L_165:
        /*001c*/ 	.word	0x00000000
        /*0020*/ 	.short	0x0000
        /*0022*/ 	.short	0x0000
        /*0024*/ 	.byte	0x00, 0xf5, 0x21, 0x00


	//----- nvinfo : EIATTR_SPARSE_MMA_MASK
	.align		4
.L_166:
        /*0028*/ 	.byte	0x03, 0x50
        /*002a*/ 	.short	0x0000


	//----- nvinfo : EIATTR_MAXREG_COUNT
	.align		4
        /*002c*/ 	.byte	0x03, 0x1b
        /*002e*/ 	.short	0x00ff


	//----- nvinfo : EIATTR_MERCURY_ISA_VERSION
	.align		4
        /*0030*/ 	.byte	0x03, 0x5f
        /*0032*/ 	.short	0x0101


	//----- nvinfo : EIATTR_VRC_CTA_INIT_COUNT
	.align		4
        /*0034*/ 	.byte	0x02, 0x4a
	.zero		1
	.zero		1


	//----- nvinfo : EIATTR_EXIT_INSTR_OFFSETS
	.align		4
        /*0038*/ 	.byte	0x04, 0x1c
        /*003a*/ 	.short	(.L_168 - .L_167)


	//   ....[0]....
.L_167:
        /*003c*/ 	.word	0x00000070


	//   ....[1]....
        /*0040*/ 	.word	0x000000c0


	//----- nvinfo : EIATTR_CBANK_PARAM_SIZE
	.align		4
.L_168:
        /*0044*/ 	.byte	0x03, 0x19
        /*0046*/ 	.short	0x000c


	//----- nvinfo : EIATTR_PARAM_CBANK
	.align		4
        /*0048*/ 	.byte	0x04, 0x0a
        /*004a*/ 	.short	(.L_170 - .L_169)
	.align		4
.L_169:
        /*004c*/ 	.word	index@(.nv.constant0._ZN5cntns19vector_reset_kernelEPfi)
        /*0050*/ 	.short	0x0380
        /*0052*/ 	.short	0x000c


	//----- nvinfo : EIATTR_SW_WAR
	.align		4
.L_170:
        /*0054*/ 	.byte	0x04, 0x36
        /*0056*/ 	.short	(.L_172 - .L_171)
.L_171:
        /*0058*/ 	.word	0x00000008
.L_172:


//--------------------- .nv.info._ZN5cntns18vector_fill_kernelEPffi --------------------------
	.section	.nv.info._ZN5cntns18vector_fill_kernelEPffi,"",@"SHT_CUDA_INFO"
	.sectionflags	@""
	.align	4


	//----- nvinfo : EIATTR_CUDA_API_VERSION
	.align		4
        /*0000*/ 	.byte	0x04, 0x37
        /*0002*/ 	.short	(.L_174 - .L_173)
.L_173:
        /*0004*/ 	.word	0x00000082


	//----- nvinfo : EIATTR_KPARAM_INFO
	.align		4
.L_174:
        /*0008*/ 	.byte	0x04, 0x17
        /*000a*/ 	.short	(.L_176 - .L_175)
.L_175:
        /*000c*/ 	.word	0x00000000
        /*0010*/ 	.short	0x0002
        /*0012*/ 	.short	0x000c
        /*0014*/ 	.byte	0x00, 0xf0, 0x11, 0x00


	//----- nvinfo : EIATTR_KPARAM_INFO
	.align		4
.L_176:
        /*0018*/ 	.byte	0x04, 0x17
        /*001a*/ 	.short	(.L_178 - .L_177)
.L_177:
        /*001c*/ 	.word	0x00000000
        /*0020*/ 	.short	0x0001
        /*0022*/ 	.short	0x0008
        /*0024*/ 	.byte	0x00, 0xf0, 0x11, 0x00


	//----- nvinfo : EIATTR_KPARAM_INFO
	.align		4
.L_178:
        /*0028*/ 	.byte	0x04, 0x17
        /*002a*/ 	.short	(.L_180 - .L_179)
.L_179:
        /*002c*/ 	.word	0x00000000
        /*0030*/ 	.short	0x0000
        /*0032*/ 	.short	0x0000
        /*0034*/ 	.byte	0x00, 0xf5, 0x21, 0x00


	//----- nvinfo : EIATTR_SPARSE_MMA_MASK
	.align		4
.L_180:
        /*0038*/ 	.byte	0x03, 0x50
        /*003a*/ 	.short	0x0000


	//----- nvinfo : EIATTR_MAXREG_COUNT
	.align		4
        /*003c*/ 	.byte	0x03, 0x1b
        /*003e*/ 	.short	0x00ff


	//----- nvinfo : EIATTR_MERCURY_ISA_VERSION
	.align		4
        /*0040*/ 	.byte	0x03, 0x5f
        /*0042*/ 	.short	0x0101


	//----- nvinfo : EIATTR_VRC_CTA_INIT_COUNT
	.align		4
        /*0044*/ 	.byte	0x02, 0x4a
	.zero		1
	.zero		1


	//----- nvinfo : EIATTR_EXIT_INSTR_OFFSETS
	.align		4
        /*0048*/ 	.byte	0x04, 0x1c
        /*004a*/ 	.short	(.L_182 - .L_181)


	//   ....[0]....
.L_181:
        /*004c*/ 	.word	0x00000070


	//   ....[1]....
        /*0050*/ 	.word	0x000000d0


	//----- nvinfo : EIATTR_CBANK_PARAM_SIZE
	.align		4
.L_182:
        /*0054*/ 	.byte	0x03, 0x19
        /*0056*/ 	.short	0x0010


	//----- nvinfo : EIATTR_PARAM_CBANK
	.align		4
        /*0058*/ 	.byte	0x04, 0x0a
        /*005a*/ 	.short	(.L_184 - .L_183)
	.align		4
.L_183:
        /*005c*/ 	.word	index@(.nv.constant0._ZN5cntns18vector_fill_kernelEPffi)
        /*0060*/ 	.short	0x0380
        /*0062*/ 	.short	0x0010


	//----- nvinfo : EIATTR_SW_WAR
	.align		4
.L_184:
        /*0064*/ 	.byte	0x04, 0x36
        /*0066*/ 	.short	(.L_186 - .L_185)
.L_185:
        /*0068*/ 	.word	0x00000008
.L_186:


//--------------------- .nv.info._ZN5cntns23vector_randomize_kernelEPfffi --------------------------
	.section	.nv.info._ZN5cntns23vector_randomize_kernelEPfffi,"",@"SHT_CUDA_INFO"
	.sectionflags	@""
	.align	4


	//----- nvinfo : EIATTR_CUDA_API_VERSION
	.align		4
        /*0000*/ 	.byte	0x04, 0x37
        /*0002*/ 	.short	(.L_188 - .L_187)
.L_187:
        /*0004*/ 	.word	0x00000082


	//----- nvinfo : EIATTR_KPARAM_INFO
	.align		4
.L_188:
        /*0008*/ 	.byte	0x04, 0x17
        /*000a*/ 	.short	(.L_190 - .L_189)
.L_189:
        /*000c*/ 	.word	0x00000000
        /*0010*/ 	.short	0x0003
        /*0012*/ 	.short	0x0010
        /*0014*/ 	.byte	0x00, 0xf0, 0x11, 0x00


	//----- nvinfo : EIATTR_KPARAM_INFO
	.align		4
.L_190:
        /*0018*/ 	.byte	0x04, 0x17
        /*001a*/ 	.short	(.L_192 - .L_191)
.L_191:
        /*001c*/ 	.word	0x00000000
        /*0020*/ 	.short	0x0002
        /*0022*/ 	.short	0x000c
        /*0024*/ 	.byte	0x00, 0xf0, 0x11, 0x00


	//----- nvinfo : EIATTR_KPARAM_INFO
	.align		4
.L_192:
        /*0028*/ 	.byte	0x04, 0x17
        /*002a*/ 	.short	(.L_194 - .L_193)
.L_193:
        /*002c*/ 	.word	0x00000000
        /*0030*/ 	.short	0x0001
        /*0032*/ 	.short	0x0008
        /*0034*/ 	.byte	0x00, 0xf0, 0x11, 0x00


	//----- nvinfo : EIATTR_KPARAM_INFO
	.align		4
.L_194:
        /*0038*/ 	.byte	0x04, 0x17
        /*003a*/ 	.short	(.L_196 - .L_195)
.L_195:
        /*003c*/ 	.word	0x00000000
        /*0040*/ 	.short	0x0000
        /*0042*/ 	.short	0x0000
        /*0044*/ 	.byte	0x00, 0xf5, 0x21, 0x00


	//----- nvinfo : EIATTR_SPARSE_MMA_MASK
	.align		4
.L_196:
        /*0048*/ 	.byte	0x03, 0x50
        /*004a*/ 	.short	0x0000


	//----- nvinfo : EIATTR_MAXREG_COUNT
	.align		4
        /*004c*/ 	.byte	0x03, 0x1b
        /*004e*/ 	.short	0x00ff


	//----- nvinfo : EIATTR_MERCURY_ISA_VERSION
	.align		4
        /*0050*/ 	.byte	0x03, 0x5f
        /*0052*/ 	.short	0x0101


	//----- nvinfo : EIATTR_VRC_CTA_INIT_COUNT
	.align		4
        /*0054*/ 	.byte	0x02, 0x4a
	.zero		1
	.zero		1


	//----- nvinfo : EIATTR_EXIT_INSTR_OFFSETS
	.align		4
        /*0058*/ 	.byte	0x04, 0x1c
        /*005a*/ 	.short	(.L_198 - .L_197)


	//   ....[0]....
.L_197:
        /*005c*/ 	.word	0x00002690


	//   ....[1]....
        /*0060*/ 	.word	0x000027b0


	//----- nvinfo : EIATTR_CRS_STACK_SIZE
	.align		4
.L_198:
        /*0064*/ 	.byte	0x04, 0x1e
        /*0066*/ 	.short	(.L_200 - .L_199)
.L_199:
        /*0068*/ 	.word	0x00000000


	//----- nvinfo : EIATTR_CBANK_PARAM_SIZE
	.align		4
.L_200:
        /*006c*/ 	.byte	0x03, 0x19
        /*006e*/ 	.short	0x0014


	//----- nvinfo : EIATTR_PARAM_CBANK
	.align		4
        /*0070*/ 	.byte	0x04, 0x0a
        /*0072*/ 	.short	(.L_202 - .L_201)
	.align		4
.L_201:
        /*0074*/ 	.word	index@(.nv.constant0._ZN5cntns23vector_randomize_kernelEPfffi)
        /*0078*/ 	.short	0x0380
        /*007a*/ 	.short	0x0014


	//----- nvinfo : EIATTR_SW_WAR
	.align		4
.L_202:
        /*007c*/ 	.byte	0x04, 0x36
        /*007e*/ 	.short	(.L_204 - .L_203)
.L_203:
        /*0080*/ 	.word	0x00000008
.L_204:


//--------------------- .nv.callgraph             --------------------------
	.section	.nv.callgraph,"",@"SHT_CUDA_CALLGRAPH"
	.align	4
	.sectionentsize	8
	.align		4
        /*0000*/ 	.word	0x00000000
	.align		4
        /*0004*/ 	.word	0xffffffff
	.align		4
        /*0008*/ 	.word	0x00000000
	.align		4
        /*000c*/ 	.word	0xfffffffe
	.align		4
        /*0010*/ 	.word	0x00000000
	.align		4
        /*0014*/ 	.word	0xfffffffd
	.align		4
        /*0018*/ 	.word	0x00000000
	.align		4
        /*001c*/ 	.word	0xfffffffc


//--------------------- .nv.constant4             --------------------------
	.section	.nv.constant4,"a",@progbits
	.align	8
	.align		8
.nv.constant4:
        /*0000*/ 	.dword	precalc_xorwow_matrix
	.align		8
        /*0008*/ 	.dword	precalc_xorwow_offset_matrix
	.align		8
        /*0010*/ 	.dword	mrg32k3aM1
	.align		8
        /*0018*/ 	.dword	mrg32k3aM2
	.align		8
        /*0020*/ 	.dword	mrg32k3aM1SubSeq
	.align		8
        /*0028*/ 	.dword	mrg32k3aM2SubSeq
	.align		8
        /*0030*/ 	.dword	mrg32k3aM1Seq
	.align		8
        /*0038*/ 	.dword	mrg32k3aM2Seq


//--------------------- .nv.constant3             --------------------------
	.section	.nv.constant3,"a",@progbits
	.align	8
.nv.constant3:
	.type		__cr_lgamma_table,@object
	.size		__cr_lgamma_table,(.L_8 - __cr_lgamma_table)
__cr_lgamma_table:
        /*0000*/ 	.byte	0x00, 0x00, 0x00, 0x00, 0x00, 0x00, 0x00, 0x00, 0x00, 0x00, 0x00, 0x00, 0x00, 0x00, 0x00, 0x00
        /*0010*/ 	.byte	0xef, 0x39, 0xfa, 0xfe, 0x42, 0x2e, 0xe6, 0x3f, 0x02, 0x20, 0x2a, 0xfa, 0x0b, 0xab, 0xfc, 0x3f
        /*0020*/ 	.byte	0xf9, 0x2c, 0x92, 0x7c, 0xa7, 0x6c, 0x09, 0x40, 0xc9, 0x79, 0x44, 0x3c, 0x64, 0x26, 0x13, 0x40
        /*0030*/ 	.byte	0xca, 0x01, 0xcf, 0x3a, 0x27, 0x51, 0x1a, 0x40, 0x30, 0xcc, 0x2d, 0xf3, 0xe1, 0x0c, 0x21, 0x40
        /*0040*/ 	.byte	0x0d, 0xb7, 0xfc, 0x82, 0x8e, 0x35, 0x25, 0x40
.L_8:


//--------------------- .text._ZN5cntns22max_element_idx_kernelEPKfPmi --------------------------
	.section	.text._ZN5cntns22max_element_idx_kernelEPKfPmi,"ax",@progbits
	.align	128
        .global         _ZN5cntns22max_element_idx_kernelEPKfPmi
        .type           _ZN5cntns22max_element_idx_kernelEPKfPmi,@function
        .size           _ZN5cntns22max_element_idx_kernelEPKfPmi,(.L_x_24 - _ZN5cntns22max_element_idx_kernelEPKfPmi)
        .other          _ZN5cntns22max_element_idx_kernelEPKfPmi,@"STO_CUDA_ENTRY STV_DEFAULT"
_ZN5cntns22max_element_idx_kernelEPKfPmi:
.text._ZN5cntns22max_element_idx_kernelEPKfPmi:
[----:B------:R-:W-:Y:S01]  /*0000*/  LDC R1, c[0x0][0x37c] ;  /* 0x0000df00ff017b82 */ /* 0x000fe20000000800 */
[----:B------:R-:W0:Y:S07]  /*0010*/  S2R R11, SR_TID.X ;  /* 0x00000000000b7919 */ /* 0x000e2e0000002100 */
[----:B------:R-:W1:Y:S01]  /*0020*/  S2UR UR5, SR_CgaCtaId ;  /* 0x00000000000579c3 */ /* 0x000e620000008800 */
[----:B------:R-:W0:Y:S01]  /*0030*/  LDCU UR6, c[0x0][0x390] ;  /* 0x00007200ff0677ac */ /* 0x000e220008000800 */
[----:B------:R-:W-:-:S02]  /*0040*/  UMOV UR4, 0x400 ;  /* 0x0000040000047882 */ /* 0x000fc40000000000 */
[----:B-1----:R-:W-:Y:S01]  /*0050*/  ULEA UR4, UR5, UR4, 0x18 ;  /* 0x0000000405047291 */ /* 0x002fe2000f8ec0ff */
[C---:B0-----:R-:W-:Y:S01]  /*0060*/  ISETP.GE.U32.AND P0, PT, R11.reuse, UR6, PT ;  /* 0x000000060b007c0c */ /* 0x041fe2000bf06070 */
[----:B------:R-:W0:Y:S04]  /*0070*/  LDCU.64 UR6, c[0x0][0x358] ;  /* 0x00006b00ff0677ac */ /* 0x000e280008000a00 */
[----:B------:R-:W-:-:S05]  /*0080*/  LEA R0, R11, UR4, 0x2 ;  /* 0x000000040b007c11 */ /* 0x000fca000f8e10ff */
[----:B------:R-:W1:Y:S03]  /*0090*/  LDCU UR4, c[0x0][0x360] ;  /* 0x00006c00ff0477ac */ /* 0x000e660008000800 */
[----:B------:R2:W-:Y:S01]  /*00a0*/  @!P0 STS [R0], R11 ;  /* 0x0000000b00008388 */ /* 0x0005e20000000800 */
[----:B-1----:R-:W-:Y:S01]  /*00b0*/  UISETP.GE.U32.AND UP0, UPT, UR4, 0x2, UPT ;  /* 0x000000020400788c */ /* 0x002fe2000bf06070 */
[----:B------:R-:W-:Y:S08]  /*00c0*/  BAR.SYNC.DEFER_BLOCKING 0x0 ;  /* 0x0000000000007b1d */ /* 0x000ff00000010000 */
[----:B0-2---:R-:W-:Y:S05]  /*00d0*/  BRA.U !UP0, `(.L_x_0) ;  /* 0x00000001084c7547 */ /* 0x005fea000b800000 */
[----:B------:R-:W0:Y:S02]  /*00e0*/  LDC.64 R6, c[0x0][0x380] ;  /* 0x0000e000ff067b82 */ /* 0x000e240000000a00 */
.L_x_3:
[----:B------:R-:W-:Y:S01]  /*00f0*/  UMOV UR5, UR4 ;  /* 0x0000000400057c82 */ /* 0x000fe20008000000 */
[----:B------:R-:W-:Y:S01]  /*0100*/  USHF.R.U32.HI UR4, URZ, 0x1, UR4 ;  /* 0x00000001ff047899 */ /* 0x000fe20008011604 */
[----:B------:R-:W-:Y:S05]  /*0110*/  BSSY.RECONVERGENT B0, `(.L_x_1) ;  /* 0x000000c000007945 */ /* 0x000fea0003800200 */
[----:B------:R-:W-:-:S13]  /*0120*/  ISETP.GE.U32.AND P0, PT, R11, UR4, PT ;  /* 0x000000040b007c0c */ /* 0x000fda000bf06070 */
[----:B-1----:R-:W-:Y:S05]  /*0130*/  @P0 BRA `(.L_x_2) ;  /* 0x0000000000240947 */ /* 0x002fea0003800000 */
[----:B------:R-:W1:Y:S02]  /*0140*/  LDS R5, [R0] ;  /* 0x0000000000057984 */ /* 0x000e640000000800 */
[C---:B-1----:R-:W-:Y:S02]  /*0150*/  VIADD R3, R5.reuse, UR4 ;  /* 0x0000000405037c36 */ /* 0x042fe40008000000 */
[----:B0-----:R-:W-:-:S04]  /*0160*/  IMAD.WIDE.U32 R4, R5, 0x4, R6 ;  /* 0x0000000405047825 */ /* 0x001fc800078e0006 */
[----:B------:R-:W-:Y:S02]  /*0170*/  IMAD.WIDE.U32 R2, R3, 0x4, R6 ;  /* 0x0000000403027825 */ /* 0x000fe400078e0006 */
[----:B------:R-:W2:Y:S04]  /*0180*/  LDG.E R5, desc[UR6][R4.64] ;  /* 0x0000000604057981 */ /* 0x000ea8000c1e1900 */
[----:B------:R-:W2:Y:S02]  /*0190*/  LDG.E R2, desc[UR6][R2.64] ;  /* 0x0000000602027981 */ /* 0x000ea4000c1e1900 */
[----:B--2---:R-:W-:-:S13]  /*01a0*/  FSETP.GT.AND P0, PT, R2, R5, PT ;  /* 0x000000050200720b */ /* 0x004fda0003f04000 */
[----:B------:R-:W-:-:S05]  /*01b0*/  @P0 VIADD R9, R11, UR4 ;  /* 0x000000040b090c36 */ /* 0x000fca0008000000 */
[----:B------:R1:W-:Y:S02]  /*01c0*/  @P0 STS [R0], R9 ;  /* 0x0000000900000388 */ /* 0x0003e40000000800 */
.L_x_2:
[----:B------:R-:W-:Y:S05]  /*01d0*/  BSYNC.RECONVERGENT B0 ;  /* 0x0000000000007941 */ /* 0x000fea0003800200 */
.L_x_1:
[----:B------:R-:W-:Y:S01]  /*01e0*/  BAR.SYNC.DEFER_BLOCKING 0x0 ;  /* 0x0000000000007b1d */ /* 0x000fe20000010000 */
[----:B------:R-:W-:-:S09]  /*01f0*/  UISETP.GT.U32.AND UP0, UPT, UR5, 0x3, UPT ;  /* 0x000000030500788c */ /* 0x000fd2000bf04070 */
[----:B------:R-:W-:Y:S05]  /*0200*/  BRA.U UP0, `(.L_x_3) ;  /* 0xfffffffd00b87547 */ /* 0x000fea000b83ffff */
.L_x_0:
[----:B------:R-:W-:-:S13]  /*0210*/  ISETP.NE.AND P0, PT, R11, RZ, PT ;  /* 0x000000ff0b00720c */ /* 0x000fda0003f05270 */
[----:B------:R-:W-:Y:S05]  /*0220*/  @P0 EXIT ;  /* 0x000000000000094d */ /* 0x000fea0003800000 */
[----:B------:R-:W2:Y:S01]  /*0230*/  S2UR UR5, SR_CgaCtaId ;  /* 0x00000000000579c3 */ /* 0x000ea20000008800 */
[----:B------:R-:W-:Y:S01]  /*0240*/  UMOV UR4, 0x400 ;  /* 0x0000040000047882 */ /* 0x000fe20000000000 */
[----:B------:R-:W-:-:S06]  /*0250*/  IMAD.MOV.U32 R3, RZ, RZ, RZ ;  /* 0x000000ffff037224 */ /* 0x000fcc00078e00ff */
[----:B------:R-:W3:Y:S01]  /*0260*/  LDC.64 R4, c[0x0][0x388] ;  /* 0x0000e200ff047b82 */ /* 0x000ee20000000a00 */
[----:B--2---:R-:W-:-:S09]  /*0270*/  ULEA UR4, UR5, UR4, 0x18 ;  /* 0x0000000405047291 */ /* 0x004fd2000f8ec0ff */
[----:B------:R-:W3:Y:S04]  /*0280*/  LDS R2, [UR4] ;  /* 0x00000004ff027984 */ /* 0x000ee80008000800 */
[----:B---3--:R-:W-:Y:S01]  /*0290*/  STG.E.64 desc[UR6][R4.64], R2 ;  /* 0x0000000204007986 */ /* 0x008fe2000c101b06 */
[----:B------:R-:W-:Y:S05]  /*02a0*/  EXIT ;  /* 0x000000000000794d */ /* 0x000fea0003800000 */
.L_x_4:
[----:B------:R-:W-:-:S00]  /*02b0*/  BRA `(.L_x_4) ;  /* 0xfffffffc00fc7947 */ /* 0x000fc0000383ffff */
[----:B------:R-:W-:-:S00]  /*02c0*/  NOP ;  /* 0x0000000000007918 */ /* 0x000fc00000000000 */
        /* <DEDUP_REMOVED lines=11> */
.L_x_24:


//--------------------- .text._ZN5cntns20outer_product_kernelEPKfS1_Pfjj --------------------------
	.section	.text._ZN5cntns20outer_product_kernelEPKfS1_Pfjj,"ax",@progbits
	.align	128
        .global         _ZN5cntns20outer_product_kernelEPKfS1_Pfjj
        .type           _ZN5cntns20outer_product_kernelEPKfS1_Pfjj,@function
        .size           _ZN5cntns20outer_product_kernelEPKfS1_Pfjj,(.L_x_25 - _ZN5cntns20outer_product_kernelEPKfS1_Pfjj)
        .other          _ZN5cntns20outer_product_kernelEPKfS1_Pfjj,@"STO_CUDA_ENTRY STV_DEFAULT"
_ZN5cntns20outer_product_kernelEPKfS1_Pfjj:
.text._ZN5cntns20outer_product_kernelEPKfS1_Pfjj:
[----:B------:R-:W-:Y:S01]  /*0000*/  LDC R1, c[0x0][0x37c] ;  /* 0x0000df00ff017b82 */ /* 0x000fe20000000800 */
[----:B------:R-:W0:Y:S07]  /*0010*/  S2R R3, SR_TID.X ;  /* 0x0000000000037919 */ /* 0x000e2e0000002100 */
[----:B------:R-:W1:Y:S01]  /*0020*/  LDC R9, c[0x0][0x364] ;  /* 0x0000d900ff097b82 */ /* 0x000e620000000800 */
[----:B------:R-:W2:Y:S01]  /*0030*/  LDCU.64 UR6, c[0x0][0x398] ;  /* 0x00007300ff0677ac */ /* 0x000ea20008000a00 */
[----:B------:R-:W1:Y:S06]  /*0040*/  S2R R2, SR_TID.Y ;  /* 0x0000000000027919 */ /* 0x000e6c0000002200 */
[----:B------:R-:W0:Y:S08]  /*0050*/  S2UR UR5, SR_CTAID.X ;  /* 0x00000000000579c3 */ /* 0x000e300000002500 */
[----:B------:R-:W0:Y:S08]  /*0060*/  LDC R0, c[0x0][0x360] ;  /* 0x0000d800ff007b82 */ /* 0x000e300000000800 */
[----:B------:R-:W1:Y:S01]  /*0070*/  S2UR UR4, SR_CTAID.Y ;  /* 0x00000000000479c3 */ /* 0x000e620000002600 */
[----:B0-----:R-:W-:-:S05]  /*0080*/  IMAD R0, R0, UR5, R3 ;  /* 0x0000000500007c24 */ /* 0x001fca000f8e0203 */
[----:B--2---:R-:W-:Y:S01]  /*0090*/  ISETP.GE.U32.AND P0, PT, R0, UR7, PT ;  /* 0x0000000700007c0c */ /* 0x004fe2000bf06070 */
[----:B-1----:R-:W-:-:S05]  /*00a0*/  IMAD R9, R9, UR4, R2 ;  /* 0x0000000409097c24 */ /* 0x002fca000f8e0202 */
[----:B------:R-:W-:-:S13]  /*00b0*/  ISETP.GE.U32.OR P0, PT, R9, UR6, P0 ;  /* 0x0000000609007c0c */ /* 0x000fda0008706470 */
[----:B------:R-:W-:Y:S05]  /*00c0*/  @P0 EXIT ;  /* 0x000000000000094d */ /* 0x000fea0003800000 */
[----:B------:R-:W0:Y:S01]  /*00d0*/  LDC.64 R2, c[0x0][0x380] ;  /* 0x0000e000ff027b82 */ /* 0x000e220000000a00 */
[----:B------:R-:W1:Y:S07]  /*00e0*/  LDCU.64 UR4, c[0x0][0x358] ;  /* 0x00006b00ff0477ac */ /* 0x000e6e0008000a00 */
[----:B------:R-:W2:Y:S08]  /*00f0*/  LDC.64 R4, c[0x0][0x388] ;  /* 0x0000e200ff047b82 */ /* 0x000eb00000000a00 */
[----:B------:R-:W3:Y:S01]  /*0100*/  LDC.64 R6, c[0x0][0x390] ;  /* 0x0000e400ff067b82 */ /* 0x000ee20000000a00 */
[----:B0-----:R-:W-:-:S06]  /*0110*/  IMAD.WIDE.U32 R2, R9, 0x4, R2 ;  /* 0x0000000409027825 */ /* 0x001fcc00078e0002 */
[----:B-1----:R-:W4:Y:S01]  /*0120*/  LDG.E R2, desc[UR4][R2.64] ;  /* 0x0000000402027981 */ /* 0x002f22000c1e1900 */
[----:B--2---:R-:W-:-:S06]  /*0130*/  IMAD.WIDE.U32 R4, R0, 0x4, R4 ;  /* 0x0000000400047825 */ /* 0x004fcc00078e0004 */
[----:B------:R-:W4:Y:S01]  /*0140*/  LDG.E R5, desc[UR4][R4.64] ;  /* 0x0000000404057981 */ /* 0x000f22000c1e1900 */
[----:B------:R-:W-:-:S04]  /*0150*/  IMAD R9, R0, UR6, R9 ;  /* 0x0000000600097c24 */ /* 0x000fc8000f8e0209 */
[----:B---3--:R-:W-:-:S04]  /*0160*/  IMAD.WIDE.U32 R6, R9, 0x4, R6 ;  /* 0x0000000409067825 */ /* 0x008fc800078e0006 */
[----:B----4-:R-:W-:-:S05]  /*0170*/  FMUL R9, R2, R5 ;  /* 0x0000000502097220 */ /* 0x010fca0000400000 */
[----:B------:R-:W-:Y:S01]  /*0180*/  STG.E desc[UR4][R6.64], R9 ;  /* 0x0000000906007986 */ /* 0x000fe2000c101904 */
[----:B------:R-:W-:Y:S05]  /*0190*/  EXIT ;  /* 0x000000000000794d */ /* 0x000fea0003800000 */
.L_x_5:
        /* <DEDUP_REMOVED lines=14> */
.L_x_25:


//--------------------- .text._ZN5cntns20vector_scalar_kernelEPKffPfi --------------------------
	.section	.text._ZN5cntns20vector_scalar_kernelEPKffPfi,"ax",@progbits
	.align	128
        .global         _ZN5cntns20vector_scalar_kernelEPKffPfi
        .type           _ZN5cntns20vector_scalar_kernelEPKffPfi,@function
        .size           _ZN5cntns20vector_scalar_kernelEPKffPfi,(.L_x_26 - _ZN5cntns20vector_scalar_kernelEPKffPfi)
        .other          _ZN5cntns20vector_scalar_kernelEPKffPfi,@"STO_CUDA_ENTRY STV_DEFAULT"
_ZN5cntns20vector_scalar_kernelEPKffPfi:
.text._ZN5cntns20vector_scalar_kernelEPKffPfi:
[----:B------:R-:W-:Y:S01]  /*0000*/  LDC R1, c[0x0][0x37c] ;  /* 0x0000df00ff017b82 */ /* 0x000fe20000000800 */
[----:B------:R-:W0:Y:S07]  /*0010*/  S2R R0, SR_TID.X ;  /* 0x0000000000007919 */ /* 0x000e2e0000002100 */
[----:B------:R-:W0:Y:S01]  /*0020*/  S2UR UR4, SR_CTAID.X ;  /* 0x00000000000479c3 */ /* 0x000e220000002500 */
[----:B------:R-:W1:Y:S07]  /*0030*/  LDCU UR5, c[0x0][0x398] ;  /* 0x00007300ff0577ac */ /* 0x000e6e0008000800 */
[----:B------:R-:W0:Y:S02]  /*0040*/  LDC R7, c[0x0][0x360] ;  /* 0x0000d800ff077b82 */ /* 0x000e240000000800 */
[----:B0-----:R-:W-:-:S05]  /*0050*/  IMAD R7, R7, UR4, R0 ;  /* 0x0000000407077c24 */ /* 0x001fca000f8e0200 */
[----:B-1----:R-:W-:-:S13]  /*0060*/  ISETP.GE.U32.AND P0, PT, R7, UR5, PT ;  /* 0x0000000507007c0c */ /* 0x002fda000bf06070 */
[----:B------:R-:W-:Y:S05]  /*0070*/  @P0 EXIT ;  /* 0x000000000000094d */ /* 0x000fea0003800000 */
[----:B------:R-:W0:Y:S01]  /*0080*/  LDC.64 R2, c[0x0][0x380] ;  /* 0x0000e000ff027b82 */ /* 0x000e220000000a00 */
[----:B------:R-:W1:Y:S01]  /*0090*/  LDCU.64 UR4, c[0x0][0x358] ;  /* 0x00006b00ff0477ac */ /* 0x000e620008000a00 */
[----:B------:R-:W2:Y:S06]  /*00a0*/  LDCU UR6, c[0x0][0x388] ;  /* 0x00007100ff0677ac */ /* 0x000eac0008000800 */
[----:B------:R-:W3:Y:S01]  /*00b0*/  LDC.64 R4, c[0x0][0x390] ;  /* 0x0000e400ff047b82 */ /* 0x000ee20000000a00 */
[----:B0-----:R-:W-:-:S06]  /*00c0*/  IMAD.WIDE.U32 R2, R7, 0x4, R2 ;  /* 0x0000000407027825 */ /* 0x001fcc00078e0002 */
[----:B-1----:R-:W2:Y:S01]  /*00d0*/  LDG.E R2, desc[UR4][R2.64] ;  /* 0x0000000402027981 */ /* 0x002ea2000c1e1900 */
[----:B---3--:R-:W-:-:S04]  /*00e0*/  IMAD.WIDE.U32 R4, R7, 0x4, R4 ;  /* 0x0000000407047825 */ /* 0x008fc800078e0004 */
[----:B--2---:R-:W-:-:S05]  /*00f0*/  FMUL R7, R2, UR6 ;  /* 0x0000000602077c20 */ /* 0x004fca0008400000 */
[----:B------:R-:W-:Y:S01]  /*0100*/  STG.E desc[UR4][R4.64], R7 ;  /* 0x0000000704007986 */ /* 0x000fe2000c101904 */
[----:B------:R-:W-:Y:S05]  /*0110*/  EXIT ;  /* 0x000000000000794d */ /* 0x000fea0003800000 */
.L_x_6:
        /* <DEDUP_REMOVED lines=14> */
.L_x_26:


//--------------------- .text._ZN5cntns17vector_mul_kernelEPKfS1_Pfi --------------------------
	.section	.text._ZN5cntns17vector_mul_kernelEPKfS1_Pfi,"ax",@progbits
	.align	128
        .global         _ZN5cntns17vector_mul_kernelEPKfS1_Pfi
        .type           _ZN5cntns17vector_mul_kernelEPKfS1_Pfi,@function
        .size           _ZN5cntns17vector_mul_kernelEPKfS1_Pfi,(.L_x_27 - _ZN5cntns17vector_mul_kernelEPKfS1_Pfi)
        .other          _ZN5cntns17vector_mul_kernelEPKfS1_Pfi,@"STO_CUDA_ENTRY STV_DEFAULT"
_ZN5cntns17vector_mul_kernelEPKfS1_Pfi:
.text._ZN5cntns17vector_mul_kernelEPKfS1_Pfi:
        /* <DEDUP_REMOVED lines=16> */
[----:B---3--:R-:W-:-:S04]  /*0100*/  IMAD.WIDE.U32 R6, R9, 0x4, R6 ;  /* 0x0000000409067825 */ /* 0x008fc800078e0006 */
[----:B----4-:R-:W-:-:S05]  /*0110*/  FMUL R9, R2, R5 ;  /* 0x0000000502097220 */ /* 0x010fca0000400000 */
[----:B------:R-:W-:Y:S01]  /*0120*/  STG.E desc[UR4][R6.64], R9 ;  /* 0x0000000906007986 */ /* 0x000fe2000c101904 */
[----:B------:R-:W-:Y:S05]  /*0130*/  EXIT ;  /* 0x000000000000794d */ /* 0x000fea0003800000 */
.L_x_7:
        /* <DEDUP_REMOVED lines=12> */
.L_x_27:


//--------------------- .text._ZN5cntns17vector_sub_kernelEPKfS1_Pfi --------------------------
	.section	.text._ZN5cntns17vector_sub_kernelEPKfS1_Pfi,"ax",@progbits
	.align	128
        .global         _ZN5cntns17vector_sub_kernelEPKfS1_Pfi
        .type           _ZN5cntns17vector_sub_kernelEPKfS1_Pfi,@function
        .size           _ZN5cntns17vector_sub_kernelEPKfS1_Pfi,(.L_x_28 - _ZN5cntns17vector_sub_kernelEPKfS1_Pfi)
        .other          _ZN5cntns17vector_sub_kernelEPKfS1_Pfi,@"STO_CUDA_ENTRY STV_DEFAULT"
_ZN5cntns17vector_sub_kernelEPKfS1_Pfi:
.text._ZN5cntns17vector_sub_kernelEPKfS1_Pfi:
        /* <DEDUP_REMOVED lines=17> */
[----:B----4-:R-:W-:-:S05]  /*0110*/  FADD R9, R2, -R5 ;  /* 0x8000000502097221 */ /* 0x010fca0000000000 */
[----:B------:R-:W-:Y:S01]  /*0120*/  STG.E desc[UR4][R6.64], R9 ;  /* 0x0000000906007986 */ /* 0x000fe2000c101904 */
[----:B------:R-:W-:Y:S05]  /*0130*/  EXIT ;  /* 0x000000000000794d */ /* 0x000fea0003800000 */
.L_x_8:
        /* <DEDUP_REMOVED lines=12> */
.L_x_28:


//--------------------- .text._ZN5cntns17vector_add_kernelEPKfS1_Pfi --------------------------
	.section	.text._ZN5cntns17vector_add_kernelEPKfS1_Pfi,"ax",@progbits
	.align	128
        .global         _ZN5cntns17vector_add_kernelEPKfS1_Pfi
        .type           _ZN5cntns17vector_add_kernelEPKfS1_Pfi,@function
        .size           _ZN5cntns17vector_add_kernelEPKfS1_Pfi,(.L_x_29 - _ZN5cntns17vector_add_kernelEPKfS1_Pfi)
        .other          _ZN5cntns17vector_add_kernelEPKfS1_Pfi,@"STO_CUDA_ENTRY STV_DEFAULT"
_ZN5cntns17vector_add_kernelEPKfS1_Pfi:
.text._ZN5cntns17vector_add_kernelEPKfS1_Pfi:
        /* <DEDUP_REMOVED lines=17> */
[----:B----4-:R-:W-:-:S05]  /*0110*/  FADD R9, R2, R5 ;  /* 0x0000000502097221 */ /* 0x010fca0000000000 */
[----:B------:R-:W-:Y:S01]  /*0120*/  STG.E desc[UR4][R6.64], R9 ;  /* 0x0000000906007986 */ /* 0x000fe2000c101904 */
[----:B------:R-:W-:Y:S05]  /*0130*/  EXIT ;  /* 0x000000000000794d */ /* 0x000fea0003800000 */
.L_x_9:
        /* <DEDUP_REMOVED lines=12> */
.L_x_29:


//--------------------- .text._ZN5cntns19vector_reset_kernelEPfi --------------------------
	.section	.text._ZN5cntns19vector_reset_kernelEPfi,"ax",@progbits
	.align	128
        .global         _ZN5cntns19vector_reset_kernelEPfi
        .type           _ZN5cntns19vector_reset_kernelEPfi,@function
        .size           _ZN5cntns19vector_reset_kernelEPfi,(.L_x_30 - _ZN5cntns19vector_reset_kernelEPfi)
        .other          _ZN5cntns19vector_reset_kernelEPfi,@"STO_CUDA_ENTRY STV_DEFAULT"
_ZN5cntns19vector_reset_kernelEPfi:
.text._ZN5cntns19vector_reset_kernelEPfi:
        /* <DEDUP_REMOVED lines=10> */
[----:B0-----:R-:W-:-:S05]  /*00a0*/  IMAD.WIDE.U32 R2, R5, 0x4, R2 ;  /* 0x0000000405027825 */ /* 0x001fca00078e0002 */
[----:B-1----:R-:W-:Y:S01]  /*00b0*/  STG.E desc[UR4][R2.64], RZ ;  /* 0x000000ff02007986 */ /* 0x002fe2000c101904 */
[----:B------:R-:W-:Y:S05]  /*00c0*/  EXIT ;  /* 0x000000000000794d */ /* 0x000fea0003800000 */
.L_x_10:
        /* <DEDUP_REMOVED lines=11> */
.L_x_30:


//--------------------- .text._ZN5cntns18vector_fill_kernelEPffi --------------------------
	.section	.text._ZN5cntns18vector_fill_kernelEPffi,"ax",@progbits
	.align	128
        .global         _ZN5cntns18vector_fill_kernelEPffi
        .type           _ZN5cntns18vector_fill_kernelEPffi,@function
        .size           _ZN5cntns18vector_fill_kernelEPffi,(.L_x_31 - _ZN5cntns18vector_fill_kernelEPffi)
        .other          _ZN5cntns18vector_fill_kernelEPffi,@"STO_CUDA_ENTRY STV_DEFAULT"
_ZN5cntns18vector_fill_kernelEPffi:
.text._ZN5cntns18vector_fill_kernelEPffi:
        /* <DEDUP_REMOVED lines=10> */
[----:B------:R-:W1:Y:S01]  /*00a0*/  LDC R7, c[0x0][0x388] ;  /* 0x0000e200ff077b82 */ /* 0x000e620000000800 */
[----:B0-----:R-:W-:-:S05]  /*00b0*/  IMAD.WIDE.U32 R2, R5, 0x4, R2 ;  /* 0x0000000405027825 */ /* 0x001fca00078e0002 */
[----:B-1----:R-:W-:Y:S01]  /*00c0*/  STG.E desc[UR4][R2.64], R7 ;  /* 0x0000000702007986 */ /* 0x002fe2000c101904 */
[----:B------:R-:W-:Y:S05]  /*00d0*/  EXIT ;  /* 0x000000000000794d */ /* 0x000fea0003800000 */
.L_x_11:
        /* <DEDUP_REMOVED lines=10> */
.L_x_31:


//--------------------- .text._ZN5cntns23vector_randomize_kernelEPfffi --------------------------
	.section	.text._ZN5cntns23vector_randomize_kernelEPfffi,"ax",@progbits
	.align	128
        .global         _ZN5cntns23vector_randomize_kernelEPfffi
        .type           _ZN5cntns23vector_randomize_kernelEPfffi,@function
        .size           _ZN5cntns23vector_randomize_kernelEPfffi,(.L_x_32 - _ZN5cntns23vector_randomize_kernelEPfffi)
        .other          _ZN5cntns23vector_randomize_kernelEPfffi,@"STO_CUDA_ENTRY STV_DEFAULT"
_ZN5cntns23vector_randomize_kernelEPfffi:
.text._ZN5cntns23vector_randomize_kernelEPfffi:
[----:B------:R-:W0:Y:S01]  /*0000*/  LDC R1, c[0x0][0x37c] ;  /* 0x0000df00ff017b82 */ /* 0x000e220000000800 */
[----:B------:R-:W1:Y:S07]  /*0010*/  S2R R3, SR_TID.X ;  /* 0x0000000000037919 */ /* 0x000e6e0000002100 */
[----:B------:R-:W1:Y:S01]  /*0020*/  S2UR UR4, SR_CTAID.X ;  /* 0x00000000000479c3 */ /* 0x000e620000002500 */
[----:B0-----:R-:W-:Y:S01]  /*0030*/  VIADD R1, R1, 0xffffffd0 ;  /* 0xffffffd001017836 */ /* 0x001fe20000000000 */
[----:B------:R-:W0:Y:S06]  /*0040*/  LDCU.64 UR6, c[0x0][0x358] ;  /* 0x00006b00ff0677ac */ /* 0x000e2c0008000a00 */
[----:B------:R-:W1:Y:S02]  /*0050*/  LDC R10, c[0x0][0x360] ;  /* 0x0000d800ff0a7b82 */ /* 0x000e640000000800 */
[----:B-1----:R-:W-:Y:S01]  /*0060*/  IMAD R10, R10, UR4, R3 ;  /* 0x000000040a0a7c24 */ /* 0x002fe2000f8e0203 */
[----:B------:R-:W-:-:S06]  /*0070*/  CS2R R2, SR_CLOCKLO ;  /* 0x0000000000027805 */ /* 0x000fcc0000015000 */
[----:B------:R-:W-:Y:S01]  /*0080*/  LOP3.LUT R0, R3, 0xf7dcefdd, RZ, 0x3c, !PT ;  /* 0xf7dcefdd03007812 */ /* 0x000fe200078e3cff */
[----:B------:R-:W-:Y:S01]  /*0090*/  BSSY.RECONVERGENT B0, `(.L_x_12) ;  /* 0x000025d000007945 */ /* 0x000fe20003800200 */
[----:B------:R-:W-:Y:S02]  /*00a0*/  LOP3.LUT R2, R2, 0xaad26b49, RZ, 0x3c, !PT ;  /* 0xaad26b4902027812 */ /* 0x000fe400078e3cff */
[----:B------:R-:W-:Y:S01]  /*00b0*/  ISETP.NE.AND P0, PT, R10, RZ, PT ;  /* 0x000000ff0a00720c */ /* 0x000fe20003f05270 */
[----:B------:R-:W-:Y:S02]  /*00c0*/  IMAD R0, R0, -0x658354e5, RZ ;  /* 0x9a7cab1b00007824 */ /* 0x000fe400078e02ff */
[----:B------:R-:W-:Y:S02]  /*00d0*/  IMAD R3, R2, 0x4182bed5, RZ ;  /* 0x4182bed502037824 */ /* 0x000fe400078e02ff */
[C---:B------:R-:W-:Y:S01]  /*00e0*/  VIADD R7, R0.reuse, 0x1f123bb5 ;  /* 0x1f123bb500077836 */ /* 0x040fe20000000000 */
[----:B------:R-:W-:Y:S01]  /*00f0*/  LOP3.LUT R4, R0, 0x5491333, RZ, 0x3c, !PT ;  /* 0x0549133300047812 */ /* 0x000fe200078e3cff */
[C---:B------:R-:W-:Y:S01]  /*0100*/  VIADD R5, R3.reuse, 0x583f19 ;  /* 0x00583f1903057836 */ /* 0x040fe20000000000 */
[----:B------:R-:W-:-:S02]  /*0110*/  IADD3 R2, PT, PT, R3, 0x64f0c9, R0 ;  /* 0x0064f0c903027810 */ /* 0x000fc40007ffe000 */
[C---:B------:R-:W-:Y:S01]  /*0120*/  LOP3.LUT R6, R3.reuse, 0x159a55e5, RZ, 0x3c, !PT ;  /* 0x159a55e503067812 */ /* 0x040fe200078e3cff */
[----:B------:R-:W-:Y:S01]  /*0130*/  VIADD R3, R3, 0x75bcd15 ;  /* 0x075bcd1503037836 */ /* 0x000fe20000000000 */
[----:B------:R1:W-:Y:S04]  /*0140*/  STL.64 [R1+0x10], R4 ;  /* 0x0000100401007387 */ /* 0x0003e80000100a00 */
[----:B------:R1:W-:Y:S04]  /*0150*/  STL.64 [R1+0x8], R6 ;  /* 0x0000080601007387 */ /* 0x0003e80000100a00 */
[----:B------:R1:W-:Y:S01]  /*0160*/  STL.64 [R1], R2 ;  /* 0x0000000201007387 */ /* 0x0003e20000100a00 */
[----:B0-----:R-:W-:Y:S05]  /*0170*/  @!P0 BRA `(.L_x_13) ;  /* 0x0000002400388947 */ /* 0x001fea0003800000 */
[----:B------:R-:W-:Y:S02]  /*0180*/  IMAD.MOV.U32 R13, RZ, RZ, RZ ;  /* 0x000000ffff0d7224 */ /* 0x000fe400078e00ff */
[----:B------:R-:W-:Y:S02]  /*0190*/  IMAD.MOV.U32 R12, RZ, RZ, R10 ;  /* 0x000000ffff0c7224 */ /* 0x000fe400078e000a */
[----:B------:R-:W-:-:S07]  /*01a0*/  IMAD.MOV.U32 R11, RZ, RZ, RZ ;  /* 0x000000ffff0b7224 */ /* 0x000fce00078e00ff */
.L_x_22:
[----:B------:R-:W-:Y:S01]  /*01b0*/  LOP3.LUT R0, R12, 0x3, RZ, 0xc0, !PT ;  /* 0x000000030c007812 */ /* 0x000fe200078ec0ff */
[----:B------:R-:W-:Y:S03]  /*01c0*/  BSSY.RECONVERGENT B1, `(.L_x_14) ;  /* 0x0000243000017945 */ /* 0x000fe60003800200 */
[----:B------:R-:W-:-:S04]  /*01d0*/  ISETP.NE.U32.AND P0, PT, R0, RZ, PT ;  /* 0x000000ff0000720c */ /* 0x000fc80003f05070 */
[----:B------:R-:W-:-:S13]  /*01e0*/  ISETP.NE.AND.EX P0, PT, RZ, RZ, PT, P0 ;  /* 0x000000ffff00720c */ /* 0x000fda0003f05300 */
[----:B0-----:R-:W-:Y:S05]  /*01f0*/  @!P0 BRA `(.L_x_15) ;  /* 0x0000002000fc8947 */ /* 0x001fea0003800000 */
[----:B------:R-:W0:Y:S01]  /*0200*/  LDC.64 R8, c[0x4][RZ] ;  /* 0x01000000ff087b82 */ /* 0x000e220000000a00 */
[----:B------:R-:W-:Y:S01]  /*0210*/  IMAD.MOV.U32 R0, RZ, RZ, RZ ;  /* 0x000000ffff007224 */ /* 0x000fe200078e00ff */
[----:B-1----:R-:W-:Y:S02]  /*0220*/  CS2R R4, SRZ ;  /* 0x0000000000047805 */ /* 0x002fe4000001ff00 */
[----:B------:R-:W-:Y:S01]  /*0230*/  CS2R R6, SRZ ;  /* 0x0000000000067805 */ /* 0x000fe2000001ff00 */
[----:B------:R-:W-:Y:S02]  /*0240*/  IMAD.MOV.U32 R3, RZ, RZ, RZ ;  /* 0x000000ffff037224 */ /* 0x000fe400078e00ff */
[----:B0-----:R-:W-:-:S07]  /*0250*/  IMAD.WIDE.U32 R8, R13, 0xc80, R8 ;  /* 0x00000c800d087825 */ /* 0x001fce00078e0008 */
.L_x_17:
[----:B------:R-:W-:-:S06]  /*0260*/  IMAD R16, R0, 0x4, R1 ;  /* 0x0000000400107824 */ /* 0x000fcc00078e0201 */
[----:B------:R-:W5:Y:S01]  /*0270*/  LDL R16, [R16+0x4] ;  /* 0x0000040010107983 */ /* 0x000f620000100800 */
[----:B------:R-:W-:-:S05]  /*0280*/  UMOV UR4, URZ ;  /* 0x000000ff00047c82 */ /* 0x000fca0008000000 */
.L_x_16:
[----:B-----5:R-:W-:Y:S01]  /*0290*/  SHF.R.U32.HI R21, RZ, UR4, R16 ;  /* 0x00000004ff157c19 */ /* 0x020fe20008011610 */
[----:B------:R-:W-:-:S03]  /*02a0*/  IMAD.SHL.U32 R14, R0, 0x20, RZ ;  /* 0x00000020000e7824 */ /* 0x000fc600078e00ff */
[----:B------:R-:W-:Y:S01]  /*02b0*/  LOP3.LUT R15, R21, 0x1, RZ, 0xc0, !PT ;  /* 0x00000001150f7812 */ /* 0x000fe200078ec0ff */
[----:B------:R-:W-:-:S03]  /*02c0*/  VIADD R14, R14, UR4 ;  /* 0x000000040e0e7c36 */ /* 0x000fc60008000000 */
[----:B------:R-:W-:Y:S01]  /*02d0*/  ISETP.NE.U32.AND P0, PT, R15, 0x1, PT ;  /* 0x000000010f00780c */ /* 0x000fe20003f05070 */
[----:B------:R-:W-:-:S03]  /*02e0*/  IMAD R15, R14, 0x5, RZ ;  /* 0x000000050e0f7824 */ /* 0x000fc600078e02ff */
[----:B------:R-:W-:Y:S01]  /*02f0*/  R2P PR, R21, 0x7e ;  /* 0x0000007e15007804 */ /* 0x000fe20000000000 */
[----:B------:R-:W-:-:S08]  /*0300*/  IMAD.WIDE.U32 R14, R15, 0x4, R8 ;  /* 0x000000040f0e7825 */ /* 0x000fd000078e0008 */
[----:B------:R-:W2:Y:S04]  /*0310*/  @!P0 LDG.E R20, desc[UR6][R14.64+0x10] ;  /* 0x000010060e148981 */ /* 0x000ea8000c1e1900 */
[----:B------:R-:W3:Y:S04]  /*0320*/  @P1 LDG.E R22, desc[UR6][R14.64+0x24] ;  /* 0x000024060e161981 */ /* 0x000ee8000c1e1900 */
[----:B------:R-:W4:Y:S04]  /*0330*/  @P2 LDG.E R24, desc[UR6][R14.64+0x38] ;  /* 0x000038060e182981 */ /* 0x000f28000c1e1900 */
[----:B------:R-:W4:Y:S04]  /*0340*/  @P3 LDG.E R26, desc[UR6][R14.64+0x4c] ;  /* 0x00004c060e1a3981 */ /* 0x000f28000c1e1900 */
[----:B------:R-:W4:Y:S04]  /*0350*/  @P4 LDG.E R28, desc[UR6][R14.64+0x60] ;  /* 0x000060060e1c4981 */ /* 0x000f28000c1e1900 */
[----:B------:R-:W4:Y:S04]  /*0360*/  @!P0 LDG.E R18, desc[UR6][R14.64] ;  /* 0x000000060e128981 */ /* 0x000f28000c1e1900 */
[----:B------:R-:W4:Y:S04]  /*0370*/  @!P0 LDG.E R17, desc[UR6][R14.64+0x4] ;  /* 0x000004060e118981 */ /* 0x000f28000c1e1900 */
[----:B------:R-:W4:Y:S04]  /*0380*/  @P5 LDG.E R19, desc[UR6][R14.64+0x74] ;  /* 0x000074060e135981 */ /* 0x000f28000c1e1900 */
[----:B------:R-:W4:Y:S04]  /*0390*/  @P1 LDG.E R23, desc[UR6][R14.64+0x20] ;  /* 0x000020060e171981 */ /* 0x000f28000c1e1900 */
[----:B------:R-:W4:Y:S01]  /*03a0*/  @P3 LDG.E R25, desc[UR6][R14.64+0x48] ;  /* 0x000048060e193981 */ /* 0x000f22000c1e1900 */
[----:B--2---:R-:W-:-:S03]  /*03b0*/  @!P0 LOP3.LUT R5, R5, R20, RZ, 0x3c, !PT ;  /* 0x0000001405058212 */ /* 0x004fc600078e3cff */
[----:B------:R-:W2:Y:S01]  /*03c0*/  @P1 LDG.E R20, desc[UR6][R14.64+0x14] ;  /* 0x000014060e141981 */ /* 0x000ea2000c1e1900 */
[----:B---3--:R-:W-:-:S03]  /*03d0*/  @P1 LOP3.LUT R5, R5, R22, RZ, 0x3c, !PT ;  /* 0x0000001605051212 */ /* 0x008fc600078e3cff */
[----:B------:R-:W3:Y:S01]  /*03e0*/  @P1 LDG.E R22, desc[UR6][R14.64+0x1c] ;  /* 0x00001c060e161981 */ /* 0x000ee2000c1e1900 */
[----:B----4-:R-:W-:-:S03]  /*03f0*/  @P2 LOP3.LUT R5, R5, R24, RZ, 0x3c, !PT ;  /* 0x0000001805052212 */ /* 0x010fc600078e3cff */
[----:B------:R-:W4:Y:S01]  /*0400*/  @P2 LDG.E R24, desc[UR6][R14.64+0x28] ;  /* 0x000028060e182981 */ /* 0x000f22000c1e1900 */
[----:B------:R-:W-:-:S03]  /*0410*/  @P3 LOP3.LUT R5, R5, R26, RZ, 0x3c, !PT ;  /* 0x0000001a05053212 */ /* 0x000fc600078e3cff */
[----:B------:R-:W3:Y:S01]  /*0420*/  @P6 LDG.E R26, desc[UR6][R14.64+0x88] ;  /* 0x000088060e1a6981 */ /* 0x000ee2000c1e1900 */
[----:B------:R-:W-:Y:S02]  /*0430*/  @P4 LOP3.LUT R5, R5, R28, RZ, 0x3c, !PT ;  /* 0x0000001c05054212 */ /* 0x000fe400078e3cff */
[----:B------:R-:W-:Y:S02]  /*0440*/  @!P0 LOP3.LUT R3, R3, R18, RZ, 0x3c, !PT ;  /* 0x0000001203038212 */ /* 0x000fe400078e3cff */
[----:B------:R-:W3:Y:S01]  /*0450*/  @!P0 LDG.E R18, desc[UR6][R14.64+0x8] ;  /* 0x000008060e128981 */ /* 0x000ee2000c1e1900 */
[----:B------:R-:W-:-:S03]  /*0460*/  @!P0 LOP3.LUT R6, R6, R17, RZ, 0x3c, !PT ;  /* 0x0000001106068212 */ /* 0x000fc600078e3cff */
[----:B------:R-:W3:Y:S01]  /*0470*/  @!P0 LDG.E R17, desc[UR6][R14.64+0xc] ;  /* 0x00000c060e118981 */ /* 0x000ee2000c1e1900 */
[----:B------:R-:W-:-:S03]  /*0480*/  @P5 LOP3.LUT R5, R5, R19, RZ, 0x3c, !PT ;  /* 0x0000001305055212 */ /* 0x000fc600078e3cff */
[----:B------:R-:W3:Y:S01]  /*0490*/  @P1 LDG.E R19, desc[UR6][R14.64+0x18] ;  /* 0x000018060e131981 */ /* 0x000ee2000c1e1900 */
[----:B--2---:R-:W-:-:S03]  /*04a0*/  @P1 LOP3.LUT R3, R3, R20, RZ, 0x3c, !PT ;  /* 0x0000001403031212 */ /* 0x004fc600078e3cff */
[----:B------:R-:W2:Y:S01]  /*04b0*/  @P3 LDG.E R20, desc[UR6][R14.64+0x3c] ;  /* 0x00003c060e143981 */ /* 0x000ea2000c1e1900 */
[----:B----4-:R-:W-:-:S03]  /*04c0*/  @P2 LOP3.LUT R3, R3, R24, RZ, 0x3c, !PT ;  /* 0x0000001803032212 */ /* 0x010fc600078e3cff */
[----:B------:R-:W4:Y:S01]  /*04d0*/  @P4 LDG.E R24, desc[UR6][R14.64+0x50] ;  /* 0x000050060e184981 */ /* 0x000f22000c1e1900 */
[----:B---3--:R-:W-:-:S03]  /*04e0*/  @!P0 LOP3.LUT R7, R7, R18, RZ, 0x3c, !PT ;  /* 0x0000001207078212 */ /* 0x008fc600078e3cff */
[----:B------:R-:W3:Y:S01]  /*04f0*/  @P2 LDG.E R18, desc[UR6][R14.64+0x30] ;  /* 0x000030060e122981 */ /* 0x000ee2000c1e1900 */
[----:B------:R-:W-:-:S03]  /*0500*/  @!P0 LOP3.LUT R4, R4, R17, RZ, 0x3c, !PT ;  /* 0x0000001104048212 */ /* 0x000fc600078e3cff */
[----:B------:R-:W3:Y:S01]  /*0510*/  @P2 LDG.E R17, desc[UR6][R14.64+0x2c] ;  /* 0x00002c060e112981 */ /* 0x000ee2000c1e1900 */
[----:B------:R-:W-:-:S03]  /*0520*/  @P1 LOP3.LUT R6, R6, R19, RZ, 0x3c, !PT ;  /* 0x0000001306061212 */ /* 0x000fc600078e3cff */
[----:B------:R-:W3:Y:S01]  /*0530*/  @P2 LDG.E R19, desc[UR6][R14.64+0x34] ;  /* 0x000034060e132981 */ /* 0x000ee2000c1e1900 */
[----:B------:R-:W-:Y:S02]  /*0540*/  @P1 LOP3.LUT R7, R7, R22, RZ, 0x3c, !PT ;  /* 0x0000001607071212 */ /* 0x000fe400078e3cff */
[----:B------:R-:W-:Y:S01]  /*0550*/  @P1 LOP3.LUT R4, R4, R23, RZ, 0x3c, !PT ;  /* 0x0000001704041212 */ /* 0x000fe200078e3cff */
[----:B------:R-:W3:Y:S04]  /*0560*/  @P3 LDG.E R22, desc[UR6][R14.64+0x44] ;  /* 0x000044060e163981 */ /* 0x000ee8000c1e1900 */
[----:B------:R-:W3:Y:S01]  /*0570*/  @P3 LDG.E R23, desc[UR6][R14.64+0x40] ;  /* 0x000040060e173981 */ /* 0x000ee2000c1e1900 */
[----:B--2---:R-:W-:-:S03]  /*0580*/  @P3 LOP3.LUT R3, R3, R20, RZ, 0x3c, !PT ;  /* 0x0000001403033212 */ /* 0x004fc600078e3cff */
[----:B------:R-:W2:Y:S01]  /*0590*/  @P5 LDG.E R20, desc[UR6][R14.64+0x64] ;  /* 0x000064060e145981 */ /* 0x000ea2000c1e1900 */
[----:B----4-:R-:W-:-:S03]  /*05a0*/  @P4 LOP3.LUT R3, R3, R24, RZ, 0x3c, !PT ;  /* 0x0000001803034212 */ /* 0x010fc600078e3cff */
[----:B------:R-:W4:Y:S01]  /*05b0*/  @P6 LDG.E R24, desc[UR6][R14.64+0x78] ;  /* 0x000078060e186981 */ /* 0x000f22000c1e1900 */
[----:B---3--:R-:W-:-:S03]  /*05c0*/  @P2 LOP3.LUT R7, R7, R18, RZ, 0x3c, !PT ;  /* 0x0000001207072212 */ /* 0x008fc600078e3cff */
[----:B------:R-:W3:Y:S01]  /*05d0*/  @P4 LDG.E R18, desc[UR6][R14.64+0x58] ;  /* 0x000058060e124981 */ /* 0x000ee2000c1e1900 */
[----:B------:R-:W-:-:S03]  /*05e0*/  @P2 LOP3.LUT R6, R6, R17, RZ, 0x3c, !PT ;  /* 0x0000001106062212 */ /* 0x000fc600078e3cff */
[----:B------:R-:W3:Y:S01]  /*05f0*/  @P4 LDG.E R17, desc[UR6][R14.64+0x54] ;  /* 0x000054060e114981 */ /* 0x000ee2000c1e1900 */
[----:B------:R-:W-:-:S03]  /*0600*/  @P2 LOP3.LUT R4, R4, R19, RZ, 0x3c, !PT ;  /* 0x0000001304042212 */ /* 0x000fc600078e3cff */
[----:B------:R-:W3:Y:S01]  /*0610*/  @P4 LDG.E R19, desc[UR6][R14.64+0x5c] ;  /* 0x00005c060e134981 */ /* 0x000ee2000c1e1900 */
[----:B------:R-:W-:Y:S02]  /*0620*/  @P3 LOP3.LUT R7, R7, R22, RZ, 0x3c, !PT ;  /* 0x0000001607073212 */ /* 0x000fe400078e3cff */
[----:B------:R-:W-:Y:S01]  /*0630*/  @P3 LOP3.LUT R4, R4, R25, RZ, 0x3c, !PT ;  /* 0x0000001904043212 */ /* 0x000fe200078e3cff */
[----:B------:R-:W3:Y:S01]  /*0640*/  @P5 LDG.E R22, desc[UR6][R14.64+0x6c] ;  /* 0x00006c060e165981 */ /* 0x000ee2000c1e1900 */
[----:B------:R-:W-:-:S03]  /*0650*/  @P3 LOP3.LUT R6, R6, R23, RZ, 0x3c, !PT ;  /* 0x0000001706063212 */ /* 0x000fc600078e3cff */
[----:B------:R-:W3:Y:S04]  /*0660*/  @P5 LDG.E R23, desc[UR6][R14.64+0x68] ;  /* 0x000068060e175981 */ /* 0x000ee8000c1e1900 */
[----:B------:R-:W3:Y:S01]  /*0670*/  @P5 LDG.E R25, desc[UR6][R14.64+0x70] ;  /* 0x000070060e195981 */ /* 0x000ee2000c1e1900 */
[----:B------:R-:W-:Y:S02]  /*0680*/  LOP3.LUT P0, RZ, R21, 0x80, RZ, 0xc0, !PT ;  /* 0x0000008015ff7812 */ /* 0x000fe4000780c0ff */
[----:B--2---:R-:W-:-:S11]  /*0690*/  @P5 LOP3.LUT R3, R3, R20, RZ, 0x3c, !PT ;  /* 0x0000001403035212 */ /* 0x004fd600078e3cff */
        /* <DEDUP_REMOVED lines=15> */
[----:B------:R-:W-:Y:S02]  /*0790*/  @P6 LOP3.LUT R5, R5, R26, RZ, 0x3c, !PT ;  /* 0x0000001a05056212 */ /* 0x000fe400078e3cff */
[----:B--2---:R-:W-:Y:S02]  /*07a0*/  @P0 LOP3.LUT R3, R3, R20, RZ, 0x3c, !PT ;  /* 0x0000001403030212 */ /* 0x004fe400078e3cff */
[----:B----4-:R-:W-:Y:S02]  /*07b0*/  @P0 LOP3.LUT R5, R5, R24, RZ, 0x3c, !PT ;  /* 0x0000001805050212 */ /* 0x010fe400078e3cff */
[----:B---3--:R-:W-:Y:S02]  /*07c0*/  @P6 LOP3.LUT R7, R7, R18, RZ, 0x3c, !PT ;  /* 0x0000001207076212 */ /* 0x008fe400078e3cff */
[----:B------:R-:W-:Y:S02]  /*07d0*/  @P6 LOP3.LUT R6, R6, R17, RZ, 0x3c, !PT ;  /* 0x0000001106066212 */ /* 0x000fe400078e3cff */
[----:B------:R-:W-:-:S02]  /*07e0*/  @P6 LOP3.LUT R4, R4, R19, RZ, 0x3c, !PT ;  /* 0x0000001304046212 */ /* 0x000fc400078e3cff */
[----:B------:R-:W-:Y:S02]  /*07f0*/  @P0 LOP3.LUT R7, R7, R22, RZ, 0x3c, !PT ;  /* 0x0000001607070212 */ /* 0x000fe400078e3cff */
[----:B------:R-:W-:Y:S02]  /*0800*/  @P0 LOP3.LUT R6, R6, R23, RZ, 0x3c, !PT ;  /* 0x0000001706060212 */ /* 0x000fe400078e3cff */
[----:B------:R-:W-:Y:S02]  /*0810*/  @P0 LOP3.LUT R4, R4, R25, RZ, 0x3c, !PT ;  /* 0x0000001904040212 */ /* 0x000fe400078e3cff */
[----:B------:R-:W-:-:S13]  /*0820*/  R2P PR, R21.B1, 0x7f ;  /* 0x0000007f15007804 */ /* 0x000fda0000001000 */
[----:B------:R-:W2:Y:S04]  /*0830*/  @P0 LDG.E R18, desc[UR6][R14.64+0xa0] ;  /* 0x0000a0060e120981 */ /* 0x000ea8000c1e1900 */
[----:B------:R-:W3:Y:S04]  /*0840*/  @P0 LDG.E R17, desc[UR6][R14.64+0xa4] ;  /* 0x0000a4060e110981 */ /* 0x000ee8000c1e1900 */
[----:B------:R-:W4:Y:S04]  /*0850*/  @P0 LDG.E R20, desc[UR6][R14.64+0xa8] ;  /* 0x0000a8060e140981 */ /* 0x000f28000c1e1900 */
[----:B------:R-:W4:Y:S04]  /*0860*/  @P0 LDG.E R19, desc[UR6][R14.64+0xac] ;  /* 0x0000ac060e130981 */ /* 0x000f28000c1e1900 */
[----:B------:R-:W4:Y:S04]  /*0870*/  @P0 LDG.E R22, desc[UR6][R14.64+0xb0] ;  /* 0x0000b0060e160981 */ /* 0x000f28000c1e1900 */
[----:B------:R-:W4:Y:S04]  /*0880*/  @P1 LDG.E R24, desc[UR6][R14.64+0xb4] ;  /* 0x0000b4060e181981 */ /* 0x000f28000c1e1900 */
[----:B------:R-:W4:Y:S04]  /*0890*/  @P1 LDG.E R26, desc[UR6][R14.64+0xbc] ;  /* 0x0000bc060e1a1981 */ /* 0x000f28000c1e1900 */
[----:B------:R-:W4:Y:S04]  /*08a0*/  @P1 LDG.E R23, desc[UR6][R14.64+0xb8] ;  /* 0x0000b8060e171981 */ /* 0x000f28000c1e1900 */
[----:B------:R-:W4:Y:S04]  /*08b0*/  @P1 LDG.E R28, desc[UR6][R14.64+0xc4] ;  /* 0x0000c4060e1c1981 */ /* 0x000f28000c1e1900 */
[----:B------:R-:W4:Y:S01]  /*08c0*/  @P1 LDG.E R25, desc[UR6][R14.64+0xc0] ;  /* 0x0000c0060e191981 */ /* 0x000f22000c1e1900 */
[----:B--2---:R-:W-:-:S03]  /*08d0*/  @P0 LOP3.LUT R3, R3, R18, RZ, 0x3c, !PT ;  /* 0x0000001203030212 */ /* 0x004fc600078e3cff */
[----:B------:R-:W2:Y:S01]  /*08e0*/  @P2 LDG.E R18, desc[UR6][R14.64+0xc8] ;  /* 0x0000c8060e122981 */ /* 0x000ea2000c1e1900 */
[----:B---3--:R-:W-:-:S03]  /*08f0*/  @P0 LOP3.LUT R6, R6, R17, RZ, 0x3c, !PT ;  /* 0x0000001106060212 */ /* 0x008fc600078e3cff */
[----:B------:R-:W3:Y:S01]  /*0900*/  @P2 LDG.E R17, desc[UR6][R14.64+0xcc] ;  /* 0x0000cc060e112981 */ /* 0x000ee2000c1e1900 */
[----:B----4-:R-:W-:-:S03]  /*0910*/  @P0 LOP3.LUT R7, R7, R20, RZ, 0x3c, !PT ;  /* 0x0000001407070212 */ /* 0x010fc600078e3cff */
[----:B------:R-:W4:Y:S01]  /*0920*/  @P3 LDG.E R20, desc[UR6][R14.64+0xec] ;  /* 0x0000ec060e143981 */ /* 0x000f22000c1e1900 */
[----:B------:R-:W-:-:S03]  /*0930*/  @P0 LOP3.LUT R4, R4, R19, RZ, 0x3c, !PT ;  /* 0x0000001304040212 */ /* 0x000fc600078e3cff */
[----:B------:R-:W4:Y:S01]  /*0940*/  @P2 LDG.E R19, desc[UR6][R14.64+0xd4] ;  /* 0x0000d4060e132981 */ /* 0x000f22000c1e1900 */
[----:B------:R-:W-:Y:S02]  /*0950*/  @P0 LOP3.LUT R5, R5, R22, RZ, 0x3c, !PT ;  /* 0x0000001605050212 */ /* 0x000fe400078e3cff */
[----:B------:R-:W-:Y:S01]  /*0960*/  LOP3.LUT P0, RZ, R21, 0x8000, RZ, 0xc0, !PT ;  /* 0x0000800015ff7812 */ /* 0x000fe2000780c0ff */
[----:B------:R-:W4:Y:S01]  /*0970*/  @P2 LDG.E R22, desc[UR6][R14.64+0xd0] ;  /* 0x0000d0060e162981 */ /* 0x000f22000c1e1900 */
[----:B------:R-:W-:-:S03]  /*0980*/  @P1 LOP3.LUT R3, R3, R24, RZ, 0x3c, !PT ;  /* 0x0000001803031212 */ /* 0x000fc600078e3cff */
[----:B------:R-:W4:Y:S01]  /*0990*/  @P3 LDG.E R21, desc[UR6][R14.64+0xe0] ;  /* 0x0000e0060e153981 */ /* 0x000f22000c1e1900 */
[----:B------:R-:W-:-:S03]  /*09a0*/  @P1 LOP3.LUT R7, R7, R26, RZ, 0x3c, !PT ;  /* 0x0000001a07071212 */ /* 0x000fc600078e3cff */
[----:B------:R-:W4:Y:S01]  /*09b0*/  @P2 LDG.E R24, desc[UR6][R14.64+0xd8] ;  /* 0x0000d8060e182981 */ /* 0x000f22000c1e1900 */
[----:B------:R-:W-:-:S03]  /*09c0*/  @P1 LOP3.LUT R6, R6, R23, RZ, 0x3c, !PT ;  /* 0x0000001706061212 */ /* 0x000fc600078e3cff */
[----:B------:R-:W4:Y:S01]  /*09d0*/  @P3 LDG.E R26, desc[UR6][R14.64+0xdc] ;  /* 0x0000dc060e1a3981 */ /* 0x000f22000c1e1900 */
[----:B------:R-:W-:-:S03]  /*09e0*/  @P1 LOP3.LUT R5, R5, R28, RZ, 0x3c, !PT ;  /* 0x0000001c05051212 */ /* 0x000fc600078e3cff */
[----:B------:R-:W4:Y:S04]  /*09f0*/  @P3 LDG.E R28, desc[UR6][R14.64+0xe4] ;  /* 0x0000e4060e1c3981 */ /* 0x000f28000c1e1900 */
[----:B------:R-:W4:Y:S01]  /*0a00*/  @P3 LDG.E R23, desc[UR6][R14.64+0xe8] ;  /* 0x0000e8060e173981 */ /* 0x000f22000c1e1900 */
[----:B--2---:R-:W-:-:S03]  /*0a10*/  @P2 LOP3.LUT R3, R3, R18, RZ, 0x3c, !PT ;  /* 0x0000001203032212 */ /* 0x004fc600078e3cff */
[----:B------:R-:W2:Y:S01]  /*0a20*/  @P4 LDG.E R18, desc[UR6][R14.64+0xf0] ;  /* 0x0000f0060e124981 */ /* 0x000ea2000c1e1900 */
[----:B---3--:R-:W-:Y:S02]  /*0a30*/  @P2 LOP3.LUT R6, R6, R17, RZ, 0x3c, !PT ;  /* 0x0000001106062212 */ /* 0x008fe400078e3cff */
[----:B------:R-:W-:Y:S01]  /*0a40*/  @P1 LOP3.LUT R4, R4, R25, RZ, 0x3c, !PT ;  /* 0x0000001904041212 */ /* 0x000fe200078e3cff */
[----:B------:R-:W3:Y:S03]  /*0a50*/  @P5 LDG.E R17, desc[UR6][R14.64+0x110] ;  /* 0x000110060e115981 */ /* 0x000ee6000c1e1900 */
[----:B----4-:R-:W-:Y:S02]  /*0a60*/  @P2 LOP3.LUT R4, R4, R19, RZ, 0x3c, !PT ;  /* 0x0000001304042212 */ /* 0x010fe400078e3cff */
[----:B------:R-:W4:Y:S01]  /*0a70*/  @P4 LDG.E R19, desc[UR6][R14.64+0xf4] ;  /* 0x0000f4060e134981 */ /* 0x000f22000c1e1900 */
        /* <DEDUP_REMOVED lines=12> */
[----:B--2---:R-:W-:-:S03]  /*0b40*/  @P4 LOP3.LUT R3, R3, R18, RZ, 0x3c, !PT ;  /* 0x0000001203034212 */ /* 0x004fc600078e3cff */
[----:B------:R-:W2:Y:S01]  /*0b50*/  @P5 LDG.E R18, desc[UR6][R14.64+0x114] ;  /* 0x000114060e125981 */ /* 0x000ea2000c1e1900 */
[----:B------:R-:W-:-:S03]  /*0b60*/  @P3 LOP3.LUT R5, R5, R20, RZ, 0x3c, !PT ;  /* 0x0000001405053212 */ /* 0x000fc600078e3cff */
[----:B------:R-:W2:Y:S01]  /*0b70*/  @P6 LDG.E R20, desc[UR6][R14.64+0x118] ;  /* 0x000118060e146981 */ /* 0x000ea2000c1e1900 */
[----:B----4-:R-:W-:-:S03]  /*0b80*/  @P4 LOP3.LUT R6, R6, R19, RZ, 0x3c, !PT ;  /* 0x0000001306064212 */ /* 0x010fc600078e3cff */
[----:B------:R-:W4:Y:S01]  /*0b90*/  @P6 LDG.E R19, desc[UR6][R14.64+0x11c] ;  /* 0x00011c060e136981 */ /* 0x000f22000c1e1900 */
[----:B---3--:R-:W-:-:S03]  /*0ba0*/  @P4 LOP3.LUT R7, R7, R22, RZ, 0x3c, !PT ;  /* 0x0000001607074212 */ /* 0x008fc600078e3cff */
[----:B------:R-:W3:Y:S01]  /*0bb0*/  @P6 LDG.E R22, desc[UR6][R14.64+0x120] ;  /* 0x000120060e166981 */ /* 0x000ee2000c1e1900 */
[----:B------:R-:W-:-:S03]  /*0bc0*/  @P4 LOP3.LUT R4, R4, R21, RZ, 0x3c, !PT ;  /* 0x0000001504044212 */ /* 0x000fc600078e3cff */
[----:B------:R-:W3:Y:S01]  /*0bd0*/  @P0 LDG.E R21, desc[UR6][R14.64+0x130] ;  /* 0x000130060e150981 */ /* 0x000ee2000c1e1900 */
[----:B------:R-:W-:Y:S02]  /*0be0*/  @P4 LOP3.LUT R5, R5, R24, RZ, 0x3c, !PT ;  /* 0x0000001805054212 */ /* 0x000fe400078e3cff */
[----:B------:R-:W-:Y:S01]  /*0bf0*/  @P5 LOP3.LUT R4, R4, R17, RZ, 0x3c, !PT ;  /* 0x0000001104045212 */ /* 0x000fe200078e3cff */
[----:B------:R-:W3:Y:S01]  /*0c00*/  @P6 LDG.E R24, desc[UR6][R14.64+0x128] ;  /* 0x000128060e186981 */ /* 0x000ee2000c1e1900 */
[----:B------:R-:W-:-:S03]  /*0c10*/  @P5 LOP3.LUT R3, R3, R26, RZ, 0x3c, !PT ;  /* 0x0000001a03035212 */ /* 0x000fc600078e3cff */
[----:B------:R-:W3:Y:S01]  /*0c20*/  @P6 LDG.E R17, desc[UR6][R14.64+0x124] ;  /* 0x000124060e116981 */ /* 0x000ee2000c1e1900 */
[----:B------:R-:W-:-:S03]  /*0c30*/  @P5 LOP3.LUT R7, R7, R28, RZ, 0x3c, !PT ;  /* 0x0000001c07075212 */ /* 0x000fc600078e3cff */
[----:B------:R-:W3:Y:S01]  /*0c40*/  @P0 LDG.E R26, desc[UR6][R14.64+0x12c] ;  /* 0x00012c060e1a0981 */ /* 0x000ee2000c1e1900 */
[----:B------:R-:W-:-:S03]  /*0c50*/  @P5 LOP3.LUT R6, R6, R23, RZ, 0x3c, !PT ;  /* 0x0000001706065212 */ /* 0x000fc600078e3cff */
[----:B------:R-:W3:Y:S04]  /*0c60*/  @P0 LDG.E R28, desc[UR6][R14.64+0x13c] ;  /* 0x00013c060e1c0981 */ /* 0x000ee8000c1e1900 */
[----:B------:R-:W3:Y:S01]  /*0c70*/  @P0 LDG.E R23, desc[UR6][R14.64+0x138] ;  /* 0x000138060e170981 */ /* 0x000ee2000c1e1900 */
[----:B--2---:R-:W-:-:S03]  /*0c80*/  @P5 LOP3.LUT R5, R5, R18, RZ, 0x3c, !PT ;  /* 0x0000001205055212 */ /* 0x004fc600078e3cff */
[----:B------:R-:W2:Y:S01]  /*0c90*/  @P0 LDG.E R18, desc[UR6][R14.64+0x134] ;  /* 0x000134060e120981 */ /* 0x000ea2000c1e1900 */
[----:B------:R-:W-:-:S04]  /*0ca0*/  UIADD3 UR4, UPT, UPT, UR4, 0x10, URZ ;  /* 0x0000001004047890 */ /* 0x000fc8000fffe0ff */
[----:B------:R-:W-:Y:S01]  /*0cb0*/  UISETP.NE.AND UP0, UPT, UR4, 0x20, UPT ;  /* 0x000000200400788c */ /* 0x000fe2000bf05270 */
[----:B------:R-:W-:Y:S02]  /*0cc0*/  @P6 LOP3.LUT R3, R3, R20, RZ, 0x3c, !PT ;  /* 0x0000001403036212 */ /* 0x000fe400078e3cff */
[----:B----4-:R-:W-:Y:S02]  /*0cd0*/  @P6 LOP3.LUT R6, R6, R19, RZ, 0x3c, !PT ;  /* 0x0000001306066212 */ /* 0x010fe400078e3cff */
[----:B---3--:R-:W-:Y:S02]  /*0ce0*/  @P6 LOP3.LUT R7, R7, R22, RZ, 0x3c, !PT ;  /* 0x0000001607076212 */ /* 0x008fe400078e3cff */
[----:B------:R-:W-:Y:S02]  /*0cf0*/  @P0 LOP3.LUT R6, R6, R21, RZ, 0x3c, !PT ;  /* 0x0000001506060212 */ /* 0x000fe400078e3cff */
[----:B------:R-:W-:Y:S02]  /*0d00*/  @P6 LOP3.LUT R5, R5, R24, RZ, 0x3c, !PT ;  /* 0x0000001805056212 */ /* 0x000fe400078e3cff */
[----:B------:R-:W-:-:S02]  /*0d10*/  @P6 LOP3.LUT R4, R4, R17, RZ, 0x3c, !PT ;  /* 0x0000001104046212 */ /* 0x000fc400078e3cff */
[----:B------:R-:W-:Y:S02]  /*0d20*/  @P0 LOP3.LUT R3, R3, R26, RZ, 0x3c, !PT ;  /* 0x0000001a03030212 */ /* 0x000fe400078e3cff */
[----:B------:R-:W-:Y:S02]  /*0d30*/  @P0 LOP3.LUT R5, R5, R28, RZ, 0x3c, !PT ;  /* 0x0000001c05050212 */ /* 0x000fe400078e3cff */
[----:B------:R-:W-:Y:S02]  /*0d40*/  @P0 LOP3.LUT R4, R4, R23, RZ, 0x3c, !PT ;  /* 0x0000001704040212 */ /* 0x000fe400078e3cff */
[----:B--2---:R-:W-:Y:S01]  /*0d50*/  @P0 LOP3.LUT R7, R7, R18, RZ, 0x3c, !PT ;  /* 0x0000001207070212 */ /* 0x004fe200078e3cff */
[----:B------:R-:W-:Y:S06]  /*0d60*/  BRA.U UP0, `(.L_x_16) ;  /* 0xfffffff500487547 */ /* 0x000fec000b83ffff */
[----:B------:R-:W-:-:S05]  /*0d70*/  VIADD R0, R0, 0x1 ;  /* 0x0000000100007836 */ /* 0x000fca0000000000 */
[----:B------:R-:W-:-:S13]  /*0d80*/  ISETP.NE.AND P0, PT, R0, 0x5, PT ;  /* 0x000000050000780c */ /* 0x000fda0003f05270 */
[----:B------:R-:W-:Y:S05]  /*0d90*/  @P0 BRA `(.L_x_17) ;  /* 0xfffffff400300947 */ /* 0x000fea000383ffff */
[----:B------:R-:W-:Y:S01]  /*0da0*/  LOP3.LUT R0, R12, 0x3, RZ, 0xc0, !PT ;  /* 0x000000030c007812 */ /* 0x000fe200078ec0ff */
[----:B------:R0:W-:Y:S03]  /*0db0*/  STL.64 [R1+0x8], R6 ;  /* 0x0000080601007387 */ /* 0x0001e60000100a00 */
[----:B------:R-:W-:Y:S01]  /*0dc0*/  ISETP.NE.U32.AND P0, PT, R0, 0x1, PT ;  /* 0x000000010000780c */ /* 0x000fe20003f05070 */
[----:B------:R0:W-:Y:S03]  /*0dd0*/  STL.64 [R1+0x10], R4 ;  /* 0x0000100401007387 */ /* 0x0001e60000100a00 */
[----:B------:R-:W-:Y:S01]  /*0de0*/  ISETP.NE.AND.EX P0, PT, RZ, RZ, PT, P0 ;  /* 0x000000ffff00720c */ /* 0x000fe20003f05300 */
[----:B------:R0:W-:-:S12]  /*0df0*/  STL [R1+0x4], R3 ;  /* 0x0000040301007387 */ /* 0x0001d80000100800 */
[----:B0-----:R-:W-:Y:S05]  /*0e00*/  @!P0 BRA `(.L_x_15) ;  /* 0x0000001400f88947 */ /* 0x001fea0003800000 */
[----:B------:R-:W-:Y:S01]  /*0e10*/  UMOV UR4, URZ ;  /* 0x000000ff00047c82 */ /* 0x000fe20008000000 */
[----:B------:R-:W-:Y:S01]  /*0e20*/  IMAD.MOV.U32 R0, RZ, RZ, RZ ;  /* 0x000000ffff007224 */ /* 0x000fe200078e00ff */
[----:B------:R-:W-:Y:S01]  /*0e30*/  CS2R R6, SRZ ;  /* 0x0000000000067805 */ /* 0x000fe2000001ff00 */
[----:B------:R-:W-:Y:S02]  /*0e40*/  IMAD.MOV.U32 R4, RZ, RZ, RZ ;  /* 0x000000ffff047224 */ /* 0x000fe400078e00ff */
[----:B------:R-:W-:Y:S02]  /*0e50*/  IMAD.MOV.U32 R3, RZ, RZ, RZ ;  /* 0x000000ffff037224 */ /* 0x000fe400078e00ff */
[----:B------:R-:W-:-:S07]  /*0e60*/  IMAD.U32 R5, RZ, RZ, UR4 ;  /* 0x00000004ff057e24 */ /* 0x000fce000f8e00ff */
.L_x_19:
[----:B------:R-:W-:-:S06]  /*0e70*/  IMAD R16, R0, 0x4, R1 ;  /* 0x0000000400107824 */ /* 0x000fcc00078e0201 */
[----:B------:R-:W5:Y:S01]  /*0e80*/  LDL R16, [R16+0x4] ;  /* 0x0000040010107983 */ /* 0x000f620000100800 */
[----:B------:R-:W-:-:S05]  /*0e90*/  UMOV UR4, URZ ;  /* 0x000000ff00047c82 */ /* 0x000fca0008000000 */
.L_x_18:
        /* <DEDUP_REMOVED lines=180> */
[----:B------:R0:W-:Y:S03]  /*19e0*/  STL [R1+0x4], R3 ;  /* 0x0000040301007387 */ /* 0x0001e60000100800 */
[----:B------:R-:W-:Y:S01]  /*19f0*/  ISETP.NE.AND.EX P0, PT, RZ, RZ, PT, P0 ;  /* 0x000000ffff00720c */ /* 0x000fe20003f05300 */
[----:B------:R0:W-:-:S12]  /*1a00*/  STL.64 [R1+0x10], R4 ;  /* 0x0000100401007387 */ /* 0x0001d80000100a00 */
[----:B0-----:R-:W-:Y:S05]  /*1a10*/  @P0 BRA `(.L_x_15) ;  /* 0x0000000800f40947 */ /* 0x001fea0003800000 */
[----:B------:R-:W-:Y:S01]  /*1a20*/  UMOV UR4, URZ ;  /* 0x000000ff00047c82 */ /* 0x000fe20008000000 */
[----:B------:R-:W-:Y:S01]  /*1a30*/  IMAD.MOV.U32 R0, RZ, RZ, RZ ;  /* 0x000000ffff007224 */ /* 0x000fe200078e00ff */
[----:B------:R-:W-:Y:S01]  /*1a40*/  CS2R R6, SRZ ;  /* 0x0000000000067805 */ /* 0x000fe2000001ff00 */
[----:B------:R-:W-:Y:S02]  /*1a50*/  IMAD.MOV.U32 R4, RZ, RZ, RZ ;  /* 0x000000ffff047224 */ /* 0x000fe400078e00ff */
[----:B------:R-:W-:Y:S02]  /*1a60*/  IMAD.MOV.U32 R3, RZ, RZ, RZ ;  /* 0x000000ffff037224 */ /* 0x000fe400078e00ff */
[----:B------:R-:W-:-:S07]  /*1a70*/  IMAD.U32 R5, RZ, RZ, UR4 ;  /* 0x00000004ff057e24 */ /* 0x000fce000f8e00ff */
.L_x_21:
[----:B------:R-:W-:-:S06]  /*1a80*/  IMAD R16, R0, 0x4, R1 ;  /* 0x0000000400107824 */ /* 0x000fcc00078e0201 */
[----:B------:R-:W5:Y:S01]  /*1a90*/  LDL R16, [R16+0x4] ;  /* 0x0000040010107983 */ /* 0x000f620000100800 */
[----:B------:R-:W-:-:S05]  /*1aa0*/  UMOV UR4, URZ ;  /* 0x000000ff00047c82 */ /* 0x000fca0008000000 */
.L_x_20:
        /* <DEDUP_REMOVED lines=177> */
[----:B------:R0:W-:Y:S04]  /*25c0*/  STL.64 [R1+0x8], R6 ;  /* 0x0000080601007387 */ /* 0x0001e80000100a00 */
[----:B------:R0:W-:Y:S04]  /*25d0*/  STL [R1+0x4], R3 ;  /* 0x0000040301007387 */ /* 0x0001e80000100800 */
[----:B------:R0:W-:Y:S02]  /*25e0*/  STL.64 [R1+0x10], R4 ;  /* 0x0000100401007387 */ /* 0x0001e40000100a00 */
.L_x_15:
[----:B------:R-:W-:Y:S05]  /*25f0*/  BSYNC.RECONVERGENT B1 ;  /* 0x0000000000017941 */ /* 0x000fea0003800200 */
.L_x_14:
[C---:B------:R-:W-:Y:S01]  /*2600*/  ISETP.GT.U32.AND P0, PT, R12.reuse, 0x3, PT ;  /* 0x000000030c00780c */ /* 0x040fe20003f04070 */
[----:B------:R-:W-:Y:S01]  /*2610*/  VIADD R13, R13, 0x1 ;  /* 0x000000010d0d7836 */ /* 0x000fe20000000000 */
[--C-:B------:R-:W-:Y:S02]  /*2620*/  SHF.R.U64 R12, R12, 0x2, R11.reuse ;  /* 0x000000020c0c7819 */ /* 0x100fe4000000120b */
[----:B------:R-:W-:Y:S02]  /*2630*/  ISETP.GT.U32.AND.EX P0, PT, R11, RZ, PT, P0 ;  /* 0x000000ff0b00720c */ /* 0x000fe40003f04100 */
[----:B------:R-:W-:-:S11]  /*2640*/  SHF.R.U32.HI R11, RZ, 0x2, R11 ;  /* 0x00000002ff0b7819 */ /* 0x000fd6000001160b */
[----:B------:R-:W-:Y:S05]  /*2650*/  @P0 BRA `(.L_x_22) ;  /* 0xffffffd800d40947 */ /* 0x000fea000383ffff */
.L_x_13:
[----:B------:R-:W-:Y:S05]  /*2660*/  BSYNC.RECONVERGENT B0 ;  /* 0x0000000000007941 */ /* 0x000fea0003800200 */
.L_x_12:
[----:B------:R-:W2:Y:S02]  /*2670*/  LDCU UR4, c[0x0][0x390] ;  /* 0x00007200ff0477ac */ /* 0x000ea40008000800 */
[----:B--2---:R-:W-:-:S13]  /*2680*/  ISETP.GE.U32.AND P0, PT, R10, UR4, PT ;  /* 0x000000040a007c0c */ /* 0x004fda000bf06070 */
[----:B------:R-:W-:Y:S05]  /*2690*/  @P0 EXIT ;  /* 0x000000000000094d */ /* 0x000fea0003800000 */
[----:B------:R-:W-:Y:S01]  /*26a0*/  SHF.R.U32.HI R0, RZ, 0x2, R3 ;  /* 0x00000002ff007819 */ /* 0x000fe20000011603 */
[----:B01----:R-:W0:Y:S03]  /*26b0*/  LDC.64 R6, c[0x0][0x388] ;  /* 0x0000e200ff067b82 */ /* 0x003e260000000a00 */
[----:B------:R-:W-:Y:S01]  /*26c0*/  LOP3.LUT R0, R0, R3, RZ, 0x3c, !PT ;  /* 0x0000000300007212 */ /* 0x000fe200078e3cff */
[----:B------:R-:W-:-:S04]  /*26d0*/  IMAD.SHL.U32 R3, R5, 0x10, RZ ;  /* 0x0000001005037824 */ /* 0x000fc800078e00ff */
[----:B------:R-:W1:Y:S01]  /*26e0*/  LDC.64 R8, c[0x0][0x380] ;  /* 0x0000e000ff087b82 */ /* 0x000e620000000a00 */
[----:B------:R-:W-:-:S05]  /*26f0*/  IMAD.SHL.U32 R4, R0, 0x2, RZ ;  /* 0x0000000200047824 */ /* 0x000fca00078e00ff */
[----:B------:R-:W-:Y:S01]  /*2700*/  LOP3.LUT R4, R0, R4, R3, 0x96, !PT ;  /* 0x0000000400047212 */ /* 0x000fe200078e9603 */
[----:B------:R-:W-:-:S03]  /*2710*/  IMAD.MOV.U32 R0, RZ, RZ, 0x2f800000 ;  /* 0x2f800000ff007424 */ /* 0x000fc600078e00ff */
[----:B------:R-:W-:-:S04]  /*2720*/  LOP3.LUT R5, R4, R5, RZ, 0x3c, !PT ;  /* 0x0000000504057212 */ /* 0x000fc800078e3cff */
[----:B------:R-:W-:Y:S01]  /*2730*/  IADD3 R5, PT, PT, R2, 0x587c5, R5 ;  /* 0x000587c502057810 */ /* 0x000fe20007ffe005 */
[----:B0-----:R-:W-:-:S03]  /*2740*/  FADD R7, R7, -R6 ;  /* 0x8000000607077221 */ /* 0x001fc60000000000 */
[----:B------:R-:W-:-:S05]  /*2750*/  I2FP.F32.U32 R5, R5 ;  /* 0x0000000500057245 */ /* 0x000fca0000201000 */
[----:B------:R-:W-:Y:S01]  /*2760*/  FFMA R5, R5, R0, 1.1641532182693481445e-10 ;  /* 0x2f00000005057423 */ /* 0x000fe20000000000 */
[----:B-1----:R-:W-:-:S03]  /*2770*/  LEA R8, P0, R10, R8, 0x2 ;  /* 0x000000080a087211 */ /* 0x002fc600078010ff */
[----:B------:R-:W-:Y:S01]  /*2780*/  FFMA R5, R5, R7, R6 ;  /* 0x0000000705057223 */ /* 0x000fe20000000006 */
[----:B------:R-:W-:-:S05]  /*2790*/  LEA.HI.X R9, R10, R9, RZ, 0x2, P0 ;  /* 0x000000090a097211 */ /* 0x000fca00000f14ff */
[----:B------:R-:W-:Y:S01]  /*27a0*/  STG.E desc[UR6][R8.64], R5 ;  /* 0x0000000508007986 */ /* 0x000fe2000c101906 */
[----:B------:R-:W-:Y:S05]  /*27b0*/  EXIT ;  /* 0x000000000000794d */ /* 0x000fea0003800000 */
.L_x_23:
        /* <DEDUP_REMOVED lines=12> */
.L_x_32:


//--------------------- .nv.global.init           --------------------------
	.section	.nv.global.init,"aw",@progbits
	.align	4
.nv.global.init:
	.type		mrg32k3aM1SubSeq,@object
	.size		mrg32k3aM1SubSeq,(mrg32k3aM2SubSeq - mrg32k3aM1SubSeq)
mrg32k3aM1SubSeq:
        /*0000*/ 	.byte	0x0b, 0xcc, 0xee, 0x04, 0x73, 0x29, 0x8b, 0x6f, 0xf6, 0x53, 0x03, 0xf6, 0x23, 0xf6, 0xea, 0xda
        /* <DEDUP_REMOVED lines=125> */
	.type		mrg32k3aM2SubSeq,@object
	.size		mrg32k3aM2SubSeq,(mrg32k3aM1 - mrg32k3aM2SubSeq)
mrg32k3aM2SubSeq:
        /* <DEDUP_REMOVED lines=126> */
	.type		mrg32k3aM1,@object
	.size		mrg32k3aM1,(mrg32k3aM1Seq - mrg32k3aM1)
mrg32k3aM1:
        /* <DEDUP_REMOVED lines=144> */
	.type		mrg32k3aM1Seq,@object
	.size		mrg32k3aM1Seq,(mrg32k3aM2 - mrg32k3aM1Seq)
mrg32k3aM1Seq:
        /* <DEDUP_REMOVED lines=144> */
	.type		mrg32k3aM2,@object
	.size		mrg32k3aM2,(mrg32k3aM2Seq - mrg32k3aM2)
mrg32k3aM2:
        /* <DEDUP_REMOVED lines=144> */
	.type		mrg32k3aM2Seq,@object
	.size		mrg32k3aM2Seq,(precalc_xorwow_matrix - mrg32k3aM2Seq)
mrg32k3aM2Seq:
        /* <DEDUP_REMOVED lines=144> */
	.type		precalc_xorwow_matrix,@object
	.size		precalc_xorwow_matrix,(precalc_xorwow_offset_matrix - precalc_xorwow_matrix)
precalc_xorwow_matrix:
        /* <DEDUP_REMOVED lines=6400> */
	.type		precalc_xorwow_offset_matrix,@object
	.size		precalc_xorwow_offset_matrix,(.L_1 - precalc_xorwow_offset_matrix)
precalc_xorwow_offset_matrix:
        /* <DEDUP_REMOVED lines=6400> */
.L_1:


//--------------------- .nv.shared._ZN5cntns22max_element_idx_kernelEPKfPmi --------------------------
	.section	.nv.shared._ZN5cntns22max_element_idx_kernelEPKfPmi,"aw",@nobits
	.sectionflags	@""
	.align	4
.nv.shared._ZN5cntns22max_element_idx_kernelEPKfPmi:
	.zero		2048


//--------------------- .nv.shared.reserved.0     --------------------------
	.section	.nv.shared.reserved.0,"aw",@nobits
	.weak		__nv_reservedSMEM_offset_0_alias
	.size		__nv_reservedSMEM_offset_0_alias, 0, 64
	.other		__nv_reservedSMEM_offset_0_alias,@"STO_CUDA_RESERVED_SHARED STV_DEFAULT"
__nv_reservedSMEM_offset_0_alias:
	.zero		0
	.zero		64


//--------------------- .nv.constant0._ZN5cntns22max_element_idx_kernelEPKfPmi --------------------------
	.section	.nv.constant0._ZN5cntns22max_element_idx_kernelEPKfPmi,"a",@progbits
	.sectionflags	@""
	.align	4
.nv.constant0._ZN5cntns22max_element_idx_kernelEPKfPmi:
	.zero		916


//--------------------- .nv.constant0._ZN5cntns20outer_product_kernelEPKfS1_Pfjj --------------------------
	.section	.nv.constant0._ZN5cntns20outer_product_kernelEPKfS1_Pfjj,"a",@progbits
	.sectionflags	@""
	.align	4
.nv.constant0._ZN5cntns20outer_product_kernelEPKfS1_Pfjj:
	.zero		928


//--------------------- .nv.constant0._ZN5cntns20vector_scalar_kernelEPKffPfi --------------------------
	.section	.nv.constant0._ZN5cntns20vector_scalar_kernelEPKffPfi,"a",@progbits
	.sectionflags	@""
	.align	4
.nv.constant0._ZN5cntns20vector_scalar_kernelEPKffPfi:
	.zero		924


//--------------------- .nv.constant0._ZN5cntns17vector_mul_kernelEPKfS1_Pfi --------------------------
	.section	.nv.constant0._ZN5cntns17vector_mul_kernelEPKfS1_Pfi,"a",@progbits
	.sectionflags	@""
	.align	4
.nv.constant0._ZN5cntns17vector_mul_kernelEPKfS1_Pfi:
	.zero		924


//--------------------- .nv.constant0._ZN5cntns17vector_sub_kernelEPKfS1_Pfi --------------------------
	.section	.nv.constant0._ZN5cntns17vector_sub_kernelEPKfS1_Pfi,"a",@progbits
	.sectionflags	@""
	.align	4
.nv.constant0._ZN5cntns17vector_sub_kernelEPKfS1_Pfi:
	.zero		924


//--------------------- .nv.constant0._ZN5cntns17vector_add_kernelEPKfS1_Pfi --------------------------
	.section	.nv.constant0._ZN5cntns17vector_add_kernelEPKfS1_Pfi,"a",@progbits
	.sectionflags	@""
	.align	4
.nv.constant0._ZN5cntns17vector_add_kernelEPKfS1_Pfi:
	.zero		924


//--------------------- .nv.constant0._ZN5cntns19vector_reset_kernelEPfi --------------------------
	.section	.nv.constant0._ZN5cntns19vector_reset_kernelEPfi,"a",@progbits
	.sectionflags	@""
	.align	4
.nv.constant0._ZN5cntns19vector_reset_kernelEPfi:
	.zero		908


//--------------------- .nv.constant0._ZN5cntns18vector_fill_kernelEPffi --------------------------
	.section	.nv.constant0._ZN5cntns18vector_fill_kernelEPffi,"a",@progbits
	.sectionflags	@""
	.align	4
.nv.constant0._ZN5cntns18vector_fill_kernelEPffi:
	.zero		912


//--------------------- .nv.constant0._ZN5cntns23vector_randomize_kernelEPfffi --------------------------
	.section	.nv.constant0._ZN5cntns23vector_randomize_kernelEPfffi,"a",@progbits
	.sectionflags	@""
	.align	4
.nv.constant0._ZN5cntns23vector_randomize_kernelEPfffi:
	.zero		916


//--------------------- SYMBOLS --------------------------

	.type		.nv.reservedSmem.offset0,@object
	.size		.nv.reservedSmem.offset0,0x4
	.type		.nv.reservedSmem.cap,@object
	.size		.nv.reservedSmem.cap,0x4
